	.target	sm_90a

	.elftype	@"ET_EXEC"


//--------------------- .note.nv.tkinfo           --------------------------
	.section	.note.nv.tkinfo,"",@"SHT_NOTE"
	.sectionflags	@"SHF_NOTE_NV_TKINFO"
	.tkinfo
        /*0018*/ 	.word	0x00000002
        /*0030*/ 	.string	""
        /*0030*/ 	.string	"ptxas"
        /*0030*/ 	.string	"Cuda compilation tools, release 13.0, V13.0.88"
        /*0030*/ 	.string	"Build cuda_13.0.r13.0/compiler.36424714_0"
        /*0030*/ 	.string	"-arch sm_90a -m 64 "



//--------------------- .note.nv.cuinfo           --------------------------
	.section	.note.nv.cuinfo,"",@"SHT_NOTE"
	.sectionflags	@"SHF_NOTE_NV_CUINFO"
        /*0018*/ 	.short	0x0002
        /*001a*/ 	.short	0x005a
        /*001c*/ 	.short	0x0082
	.zero		2


//--------------------- .nv.info                  --------------------------
	.section	.nv.info,"",@"SHT_CUDA_INFO"
	.align	4


	//----- nvinfo : EIATTR_REGCOUNT
	.align		4
        /*0000*/ 	.byte	0x04, 0x2f
        /*0002*/ 	.short	(.L_12 - .L_11)
	.align		4
.L_11:
        /*0004*/ 	.word	index@(_ZN7cutlass13device_kernelINS_4gemm6kernel13GemmUniversalIN4cute5tupleIJiiiiEEENS1_10collective13CollectiveMmaINS1_37MainloopSm90TmaGmmaWarpSpecializedFP8ILi14ENS5_IJNS4_1CILi2EEESB_NSA_ILi1EEEEEENS1_35KernelTmaWarpSpecializedCooperativeEEENS5_IJNSA_ILi128EEESG_NSA_ILi64EEEEEENS_12float_e4m3_tENS5_IJlSC_lEEESJ_SK_NS4_8TiledMMAINS4_8MMA_AtomIJNS4_4SM904GMMA31MMA_64x128x32_F32E4M3E4M3_SS_TNILNSO_7ScaleInE1ELSQ_1EEEEEENS4_6LayoutINS5_IJSB_SC_SC_EEENS5_IJSC_NSA_ILi0EEESV_EEEEENS5_IJNS4_10UnderscoreESY_SY_EEEEENS4_23SM90_TMA_LOAD_MULTICASTENS4_14ComposedLayoutINS4_7SwizzleILi2ELi4ELi3EEENS4_18smem_ptr_flag_bitsILi8EEENST_INS5_IJNSA_ILi8EEESH_EEENS5_IJSH_SC_EEEEEEEvNS4_8identityES11_S1B_vS1C_EENS_8epilogue10collective6detail29Sm90TmaWarpSpecializedAdapterINS1F_15DefaultEpilogueISJ_SK_SK_NS1E_6thread17LinearCombinationISJ_Li1EffLNS1J_9ScaleType4KindE0ELNS_15FloatRoundStyleE2ESJ_EENS1_15EpilogueDefaultEEEEEvvEEEEvNT_6ParamsE)
        /*0008*/ 	.word	0x000000a8


	//----- nvinfo : EIATTR_FRAME_SIZE
	.align		4
.L_12:
        /*000c*/ 	.byte	0x04, 0x11
        /*000e*/ 	.short	(.L_14 - .L_13)
	.align		4
.L_13:
        /*0010*/ 	.word	index@(_ZN7cutlass13device_kernelINS_4gemm6kernel13GemmUniversalIN4cute5tupleIJiiiiEEENS1_10collective13CollectiveMmaINS1_37MainloopSm90TmaGmmaWarpSpecializedFP8ILi14ENS5_IJNS4_1CILi2EEESB_NSA_ILi1EEEEEENS1_35KernelTmaWarpSpecializedCooperativeEEENS5_IJNSA_ILi128EEESG_NSA_ILi64EEEEEENS_12float_e4m3_tENS5_IJlSC_lEEESJ_SK_NS4_8TiledMMAINS4_8MMA_AtomIJNS4_4SM904GMMA31MMA_64x128x32_F32E4M3E4M3_SS_TNILNSO_7ScaleInE1ELSQ_1EEEEEENS4_6LayoutINS5_IJSB_SC_SC_EEENS5_IJSC_NSA_ILi0EEESV_EEEEENS5_IJNS4_10UnderscoreESY_SY_EEEEENS4_23SM90_TMA_LOAD_MULTICASTENS4_14ComposedLayoutINS4_7SwizzleILi2ELi4ELi3EEENS4_18smem_ptr_flag_bitsILi8EEENST_INS5_IJNSA_ILi8EEESH_EEENS5_IJSH_SC_EEEEEEEvNS4_8identityES11_S1B_vS1C_EENS_8epilogue10collective6detail29Sm90TmaWarpSpecializedAdapterINS1F_15DefaultEpilogueISJ_SK_SK_NS1E_6thread17LinearCombinationISJ_Li1EffLNS1J_9ScaleType4KindE0ELNS_15FloatRoundStyleE2ESJ_EENS1_15EpilogueDefaultEEEEEvvEEEEvNT_6ParamsE)
        /*0014*/ 	.word	0x00000000


	//----- nvinfo : EIATTR_MIN_STACK_SIZE
	.align		4
.L_14:
        /*0018*/ 	.byte	0x04, 0x12
        /*001a*/ 	.short	(.L_16 - .L_15)
	.align		4
.L_15:
        /*001c*/ 	.word	index@(_ZN7cutlass13device_kernelINS_4gemm6kernel13GemmUniversalIN4cute5tupleIJiiiiEEENS1_10collective13CollectiveMmaINS1_37MainloopSm90TmaGmmaWarpSpecializedFP8ILi14ENS5_IJNS4_1CILi2EEESB_NSA_ILi1EEEEEENS1_35KernelTmaWarpSpecializedCooperativeEEENS5_IJNSA_ILi128EEESG_NSA_ILi64EEEEEENS_12float_e4m3_tENS5_IJlSC_lEEESJ_SK_NS4_8TiledMMAINS4_8MMA_AtomIJNS4_4SM904GMMA31MMA_64x128x32_F32E4M3E4M3_SS_TNILNSO_7ScaleInE1ELSQ_1EEEEEENS4_6LayoutINS5_IJSB_SC_SC_EEENS5_IJSC_NSA_ILi0EEESV_EEEEENS5_IJNS4_10UnderscoreESY_SY_EEEEENS4_23SM90_TMA_LOAD_MULTICASTENS4_14ComposedLayoutINS4_7SwizzleILi2ELi4ELi3EEENS4_18smem_ptr_flag_bitsILi8EEENST_INS5_IJNSA_ILi8EEESH_EEENS5_IJSH_SC_EEEEEEEvNS4_8identityES11_S1B_vS1C_EENS_8epilogue10collective6detail29Sm90TmaWarpSpecializedAdapterINS1F_15DefaultEpilogueISJ_SK_SK_NS1E_6thread17LinearCombinationISJ_Li1EffLNS1J_9ScaleType4KindE0ELNS_15FloatRoundStyleE2ESJ_EENS1_15EpilogueDefaultEEEEEvvEEEEvNT_6ParamsE)
        /*0020*/ 	.word	0x00000000
.L_16:


//--------------------- .nv.compat                --------------------------
	.section	.nv.compat,"",@"SHT_CUDA_COMPAT_INFO"
	.align	4
        /*0000*/ 	.byte	0x02, 0x09, 0x01, 0x00, 0x02, 0x02, 0x04, 0x00, 0x02, 0x05, 0x05, 0x00, 0x03, 0x07, 0x01, 0x01
        /*0010*/ 	.byte	0x02, 0x03, 0x01, 0x00, 0x02, 0x06, 0x01, 0x00, 0x04, 0x0b, 0x08, 0x00, 0x00, 0x00, 0x00, 0x00
        /*0020*/ 	.byte	0x00, 0x00, 0x00, 0x00


//--------------------- .nv.info._ZN7cutlass13device_kernelINS_4gemm6kernel13GemmUniversalIN4cute5tupleIJiiiiEEENS1_10collective13CollectiveMmaINS1_37MainloopSm90TmaGmmaWarpSpecializedFP8ILi14ENS5_IJNS4_1CILi2EEESB_NSA_ILi1EEEEEENS1_35KernelTmaWarpSpecializedCooperativeEEENS5_IJNSA_ILi128EEESG_NSA_ILi64EEEEEENS_12float_e4m3_tENS5_IJlSC_lEEESJ_SK_NS4_8TiledMMAINS4_8MMA_AtomIJNS4_4SM904GMMA31MMA_64x128x32_F32E4M3E4M3_SS_TNILNSO_7ScaleInE1ELSQ_1EEEEEENS4_6LayoutINS5_IJSB_SC_SC_EEENS5_IJSC_NSA_ILi0EEESV_EEEEENS5_IJNS4_10UnderscoreESY_SY_EEEEENS4_23SM90_TMA_LOAD_MULTICASTENS4_14ComposedLayoutINS4_7SwizzleILi2ELi4ELi3EEENS4_18smem_ptr_flag_bitsILi8EEENST_INS5_IJNSA_ILi8EEESH_EEENS5_IJSH_SC_EEEEEEEvNS4_8identityES11_S1B_vS1C_EENS_8epilogue10collective6detail29Sm90TmaWarpSpecializedAdapterINS1F_15DefaultEpilogueISJ_SK_SK_NS1E_6thread17LinearCombinationISJ_Li1EffLNS1J_9ScaleType4KindE0ELNS_15FloatRoundStyleE2ESJ_EENS1_15EpilogueDefaultEEEEEvvEEEEvNT_6ParamsE --------------------------
	.section	.nv.info._ZN7cutlass13device_kernelINS_4gemm6kernel13GemmUniversalIN4cute5tupleIJiiiiEEENS1_10collective13CollectiveMmaINS1_37MainloopSm90TmaGmmaWarpSpecializedFP8ILi14ENS5_IJNS4_1CILi2EEESB_NSA_ILi1EEEEEENS1_35KernelTmaWarpSpecializedCooperativeEEENS5_IJNSA_ILi128EEESG_NSA_ILi64EEEEEENS_12float_e4m3_tENS5_IJlSC_lEEESJ_SK_NS4_8TiledMMAINS4_8MMA_AtomIJNS4_4SM904GMMA31MMA_64x128x32_F32E4M3E4M3_SS_TNILNSO_7ScaleInE1ELSQ_1EEEEEENS4_6LayoutINS5_IJSB_SC_SC_EEENS5_IJSC_NSA_ILi0EEESV_EEEEENS5_IJNS4_10UnderscoreESY_SY_EEEEENS4_23SM90_TMA_LOAD_MULTICASTENS4_14ComposedLayoutINS4_7SwizzleILi2ELi4ELi3EEENS4_18smem_ptr_flag_bitsILi8EEENST_INS5_IJNSA_ILi8EEESH_EEENS5_IJSH_SC_EEEEEEEvNS4_8identityES11_S1B_vS1C_EENS_8epilogue10collective6detail29Sm90TmaWarpSpecializedAdapterINS1F_15DefaultEpilogueISJ_SK_SK_NS1E_6thread17LinearCombinationISJ_Li1EffLNS1J_9ScaleType4KindE0ELNS_15FloatRoundStyleE2ESJ_EENS1_15EpilogueDefaultEEEEEvvEEEEvNT_6ParamsE,"",@"SHT_CUDA_INFO"
	.sectionflags	@""
	.align	4


	//----- nvinfo : EIATTR_CUDA_API_VERSION
	.align		4
        /*0000*/ 	.byte	0x04, 0x37
        /*0002*/ 	.short	(.L_18 - .L_17)
.L_17:
        /*0004*/ 	.word	0x00000082


	//----- nvinfo : EIATTR_KPARAM_INFO
	.align		4
.L_18:
        /*0008*/ 	.byte	0x04, 0x17
        /*000a*/ 	.short	(.L_20 - .L_19)
.L_19:
        /*000c*/ 	.word	0x00000000
        /*0010*/ 	.short	0x0000
        /*0012*/ 	.short	0x0070
        /*0014*/ 	.byte	0x00, 0xf0, 0x01, 0x10


	//----- nvinfo : EIATTR_SPARSE_MMA_MASK
	.align		4
.L_20:
        /*0018*/ 	.byte	0x03, 0x50
        /*001a*/ 	.short	0x0000


	//----- nvinfo : EIATTR_MAXREG_COUNT
	.align		4
        /*001c*/ 	.byte	0x03, 0x1b
        /*001e*/ 	.short	0x00a8


	//----- nvinfo : EIATTR_NUM_BARRIERS
	.align		4
        /*0020*/ 	.byte	0x02, 0x4c
        /*0022*/ 	.byte	0x01
	.zero		1


	//----- nvinfo : EIATTR_MERCURY_ISA_VERSION
	.align		4
        /*0024*/ 	.byte	0x03, 0x5f
        /*0026*/ 	.short	0x0101


	//----- nvinfo : EIATTR_INT_WARP_WIDE_INSTR_OFFSETS
	.align		4
        /*0028*/ 	.byte	0x04, 0x31
        /*002a*/ 	.short	(.L_22 - .L_21)


	//   ....[0]....
.L_21:
        /*002c*/ 	.word	0x00000610


	//   ....[1]....
        /*0030*/ 	.word	0x00000640


	//   ....[2]....
        /*0034*/ 	.word	0x000007c0


	//----- nvinfo : EIATTR_COOP_GROUP_MASK_REGIDS
	.align		4
.L_22:
        /*0038*/ 	.byte	0x04, 0x29
        /*003a*/ 	.short	(.L_24 - .L_23)


	//   ....[0]....
.L_23:
        /*003c*/ 	.word	0xffffffff


	//   ....[1]....
        /*0040*/ 	.word	0xffffffff


	//   ....[2]....
        /*0044*/ 	.word	0xffffffff


	//   ....[3]....
        /*0048*/ 	.word	0xffffffff


	//   ....[4]....
        /*004c*/ 	.word	0xffffffff


	//   ....[5]....
        /*0050*/ 	.word	0xffffffff


	//----- nvinfo : EIATTR_COOP_GROUP_INSTR_OFFSETS
	.align		4
.L_24:
        /*0054*/ 	.byte	0x04, 0x28
        /*0056*/ 	.short	(.L_26 - .L_25)


	//   ....[0]....
.L_25:
        /*0058*/ 	.word	0x00000060


	//   ....[1]....
        /*005c*/ 	.word	0x00000070


	//   ....[2]....
        /*0060*/ 	.word	0x00000130


	//   ....[3]....
        /*0064*/ 	.word	0x00000440


	//   ....[4]....
        /*0068*/ 	.word	0x00000960


	//   ....[5]....
        /*006c*/ 	.word	0x000013e0


	//----- nvinfo : EIATTR_REG_RECONFIG
	.align		4
.L_26:
        /*0070*/ 	.byte	0x01, 0x54
	.zero		2


	//----- nvinfo : EIATTR_MBARRIER_INSTR_OFFSETS
	.align		4
        /*0074*/ 	.byte	0x04, 0x39
        /*0076*/ 	.short	(.L_28 - .L_27)


	//   ....[0]....
.L_27:
        /*0078*/ 	.word	0x00000250
        /*007c*/ 	.word	0x000000ff
        /*0080*/ 	.word	0x00000000
        /*0084*/ 	.short	0x0100
        /*0086*/ 	.byte	0x08
	.zero		1


	//   ....[1]....
        /*0088*/ 	.word	0x00000260
        /*008c*/ 	.word	0x000000ff
        /*0090*/ 	.word	0x00000070
        /*0094*/ 	.short	0x0100
        /*0096*/ 	.byte	0x08
	.zero		1


	//   ....[2]....
        /*0098*/ 	.word	0x00000270
        /*009c*/ 	.word	0x000000ff
        /*00a0*/ 	.word	0x00000008
        /*00a4*/ 	.short	0x0100
        /*00a6*/ 	.byte	0x08
	.zero		1


	//   ....[3]....
        /*00a8*/ 	.word	0x00000280
        /*00ac*/ 	.word	0x000000ff
        /*00b0*/ 	.word	0x00000078
        /*00b4*/ 	.short	0x0100
        /*00b6*/ 	.byte	0x08
	.zero		1


	//   ....[4]....
        /*00b8*/ 	.word	0x00000290
        /*00bc*/ 	.word	0x000000ff
        /*00c0*/ 	.word	0x00000010
        /*00c4*/ 	.short	0x0100
        /*00c6*/ 	.byte	0x08
	.zero		1


	//   ....[5]....
        /*00c8*/ 	.word	0x000002a0
        /*00cc*/ 	.word	0x000000ff
        /*00d0*/ 	.word	0x00000080
        /*00d4*/ 	.short	0x0100
        /*00d6*/ 	.byte	0x08
	.zero		1


	//   ....[6]....
        /*00d8*/ 	.word	0x000002b0
        /*00dc*/ 	.word	0x000000ff
        /*00e0*/ 	.word	0x00000018
        /*00e4*/ 	.short	0x0100
        /*00e6*/ 	.byte	0x08
	.zero		1


	//   ....[7]....
        /*00e8*/ 	.word	0x000002c0
        /*00ec*/ 	.word	0x000000ff
        /*00f0*/ 	.word	0x00000088
        /*00f4*/ 	.short	0x0100
        /*00f6*/ 	.byte	0x08
	.zero		1


	//   ....[8]....
        /*00f8*/ 	.word	0x000002d0
        /*00fc*/ 	.word	0x000000ff
        /*0100*/ 	.word	0x00000020
        /*0104*/ 	.short	0x0100
        /*0106*/ 	.byte	0x08
	.zero		1


	//   ....[9]....
        /*0108*/ 	.word	0x000002e0
        /*010c*/ 	.word	0x000000ff
        /*0110*/ 	.word	0x00000090
        /*0114*/ 	.short	0x0100
        /*0116*/ 	.byte	0x08
	.zero		1


	//   ....[10]....
        /*0118*/ 	.word	0x000002f0
        /*011c*/ 	.word	0x000000ff
        /*0120*/ 	.word	0x00000028
        /*0124*/ 	.short	0x0100
        /*0126*/ 	.byte	0x08
	.zero		1


	//   ....[11]....
        /*0128*/ 	.word	0x00000300
        /*012c*/ 	.word	0x000000ff
        /*0130*/ 	.word	0x00000098
        /*0134*/ 	.short	0x0100
        /*0136*/ 	.byte	0x08
	.zero		1


	//   ....[12]....
        /*0138*/ 	.word	0x00000310
        /*013c*/ 	.word	0x000000ff
        /*0140*/ 	.word	0x00000030
        /*0144*/ 	.short	0x0100
        /*0146*/ 	.byte	0x08
	.zero		1


	//   ....[13]....
        /*0148*/ 	.word	0x00000320
        /*014c*/ 	.word	0x000000ff
        /*0150*/ 	.word	0x000000a0
        /*0154*/ 	.short	0x0100
        /*0156*/ 	.byte	0x08
	.zero		1


	//   ....[14]....
        /*0158*/ 	.word	0x00000330
        /*015c*/ 	.word	0x000000ff
        /*0160*/ 	.word	0x00000038
        /*0164*/ 	.short	0x0100
        /*0166*/ 	.byte	0x08
	.zero		1


	//   ....[15]....
        /*0168*/ 	.word	0x00000340
        /*016c*/ 	.word	0x000000ff
        /*0170*/ 	.word	0x000000a8
        /*0174*/ 	.short	0x0100
        /*0176*/ 	.byte	0x08
	.zero		1


	//   ....[16]....
        /*0178*/ 	.word	0x00000350
        /*017c*/ 	.word	0x000000ff
        /*0180*/ 	.word	0x00000040
        /*0184*/ 	.short	0x0100
        /*0186*/ 	.byte	0x08
	.zero		1


	//   ....[17]....
        /*0188*/ 	.word	0x00000360
        /*018c*/ 	.word	0x000000ff
        /*0190*/ 	.word	0x000000b0
        /*0194*/ 	.short	0x0100
        /*0196*/ 	.byte	0x08
	.zero		1


	//   ....[18]....
        /*0198*/ 	.word	0x00000370
        /*019c*/ 	.word	0x000000ff
        /*01a0*/ 	.word	0x00000048
        /*01a4*/ 	.short	0x0100
        /*01a6*/ 	.byte	0x08
	.zero		1


	//   ....[19]....
        /*01a8*/ 	.word	0x00000380
        /*01ac*/ 	.word	0x000000ff
        /*01b0*/ 	.word	0x000000b8
        /*01b4*/ 	.short	0x0100
        /*01b6*/ 	.byte	0x08
	.zero		1


	//   ....[20]....
        /*01b8*/ 	.word	0x00000390
        /*01bc*/ 	.word	0x000000ff
        /*01c0*/ 	.word	0x00000050
        /*01c4*/ 	.short	0x0100
        /*01c6*/ 	.byte	0x08
	.zero		1


	//   ....[21]....
        /*01c8*/ 	.word	0x000003a0
        /*01cc*/ 	.word	0x000000ff
        /*01d0*/ 	.word	0x000000c0
        /*01d4*/ 	.short	0x0100
        /*01d6*/ 	.byte	0x08
	.zero		1


	//   ....[22]....
        /*01d8*/ 	.word	0x000003b0
        /*01dc*/ 	.word	0x000000ff
        /*01e0*/ 	.word	0x00000058
        /*01e4*/ 	.short	0x0100
        /*01e6*/ 	.byte	0x08
	.zero		1


	//   ....[23]....
        /*01e8*/ 	.word	0x000003c0
        /*01ec*/ 	.word	0x000000ff
        /*01f0*/ 	.word	0x000000c8
        /*01f4*/ 	.short	0x0100
        /*01f6*/ 	.byte	0x08
	.zero		1


	//   ....[24]....
        /*01f8*/ 	.word	0x000003d0
        /*01fc*/ 	.word	0x000000ff
        /*0200*/ 	.word	0x00000060
        /*0204*/ 	.short	0x0100
        /*0206*/ 	.byte	0x08
	.zero		1


	//   ....[25]....
        /*0208*/ 	.word	0x000003e0
        /*020c*/ 	.word	0x000000ff
        /*0210*/ 	.word	0x000000d0
        /*0214*/ 	.short	0x0100
        /*0216*/ 	.byte	0x08
	.zero		1


	//   ....[26]....
        /*0218*/ 	.word	0x000003f0
        /*021c*/ 	.word	0x000000ff
        /*0220*/ 	.word	0x00000068
        /*0224*/ 	.short	0x0100
        /*0226*/ 	.byte	0x08
	.zero		1


	//   ....[27]....
        /*0228*/ 	.word	0x00000400
        /*022c*/ 	.word	0x000000ff
        /*0230*/ 	.word	0x000000d8
        /*0234*/ 	.short	0x0100
        /*0236*/ 	.byte	0x08
	.zero		1


	//   ....[28]....
        /*0238*/ 	.word	0x00000850
        /*023c*/ 	.word	0x000000ff
        /*0240*/ 	.word	0x000000f0
        /*0244*/ 	.short	0x0100
        /*0246*/ 	.byte	0x06
	.zero		1


	//   ....[29]....
        /*0248*/ 	.word	0x000008f0
        /*024c*/ 	.word	0x000000ff
        /*0250*/ 	.word	0x000000f8
        /*0254*/ 	.short	0x0100
        /*0256*/ 	.byte	0x06
	.zero		1


	//   ....[30]....
        /*0258*/ 	.word	0x00001910
        /*025c*/ 	.word	0x000000ff
        /*0260*/ 	.word	0x00000000
        /*0264*/ 	.short	0x010a
        /*0266*/ 	.byte	0x06
	.zero		1


	//   ....[31]....
        /*0268*/ 	.word	0x00001950
        /*026c*/ 	.word	0x000000ff
        /*0270*/ 	.word	0x00000000
        /*0274*/ 	.short	0x010a
        /*0276*/ 	.byte	0x06
	.zero		1


	//   ....[32]....
        /*0278*/ 	.word	0x00002280
        /*027c*/ 	.word	0x000000ff
        /*0280*/ 	.word	0x00000000
        /*0284*/ 	.short	0x010a
        /*0286*/ 	.byte	0x0c
	.zero		1


	//   ....[33]....
        /*0288*/ 	.word	0x000022c0
        /*028c*/ 	.word	0x000000ff
        /*0290*/ 	.word	0x00000000
        /*0294*/ 	.short	0x010a
        /*0296*/ 	.byte	0x0c
	.zero		1


	//   ....[34]....
        /*0298*/ 	.word	0x000028f0
        /*029c*/ 	.word	0x0000008c
        /*02a0*/ 	.word	0x00000000
        /*02a4*/ 	.short	0x0101
        /*02a6*/ 	.byte	0x3f
	.zero		1


	//   ....[35]....
        /*02a8*/ 	.word	0x00002fa0
        /*02ac*/ 	.word	0x0000000c
        /*02b0*/ 	.word	0x00000000
        /*02b4*/ 	.short	0x0101
        /*02b6*/ 	.byte	0x3f
	.zero		1


	//   ....[36]....
        /*02b8*/ 	.word	0x00008970
        /*02bc*/ 	.word	0x00000012
        /*02c0*/ 	.word	0x00000070
        /*02c4*/ 	.short	0x010a
        /*02c6*/ 	.byte	0x3f
	.zero		1


	//   ....[37]....
        /*02c8*/ 	.word	0x00008d20
        /*02cc*/ 	.word	0x00000008
        /*02d0*/ 	.word	0x000000f8
        /*02d4*/ 	.short	0x0101
        /*02d6*/ 	.byte	0x3f
	.zero		1


	//   ....[38]....
        /*02d8*/ 	.word	0x00009440
        /*02dc*/ 	.word	0x00000007
        /*02e0*/ 	.word	0x00000000
        /*02e4*/ 	.short	0x010a
        /*02e6*/ 	.byte	0x3f
	.zero		1


	//   ....[39]....
        /*02e8*/ 	.word	0x000094c0
        /*02ec*/ 	.word	0x00000009
        /*02f0*/ 	.word	0x00000000
        /*02f4*/ 	.short	0x010a
        /*02f6*/ 	.byte	0x3f
	.zero		1


	//   ....[40]....
        /*02f8*/ 	.word	0x00009550
        /*02fc*/ 	.word	0x00000006
        /*0300*/ 	.word	0x00000000
        /*0304*/ 	.short	0x010a
        /*0306*/ 	.byte	0x3f
	.zero		1


	//   ....[41]....
        /*0308*/ 	.word	0x000095e0
        /*030c*/ 	.word	0x00000009
        /*0310*/ 	.word	0x00000000
        /*0314*/ 	.short	0x010a
        /*0316*/ 	.byte	0x3f
	.zero		1


	//   ....[42]....
        /*0318*/ 	.word	0x00009670
        /*031c*/ 	.word	0x00000006
        /*0320*/ 	.word	0x00000000
        /*0324*/ 	.short	0x010a
        /*0326*/ 	.byte	0x3f
	.zero		1


	//   ....[43]....
        /*0328*/ 	.word	0x00009700
        /*032c*/ 	.word	0x00000009
        /*0330*/ 	.word	0x00000000
        /*0334*/ 	.short	0x010a
        /*0336*/ 	.byte	0x3f
	.zero		1


	//   ....[44]....
        /*0338*/ 	.word	0x00009790
        /*033c*/ 	.word	0x00000006
        /*0340*/ 	.word	0x00000000
        /*0344*/ 	.short	0x010a
        /*0346*/ 	.byte	0x3f
	.zero		1


	//   ....[45]....
        /*0348*/ 	.word	0x00009820
        /*034c*/ 	.word	0x00000009
        /*0350*/ 	.word	0x00000000
        /*0354*/ 	.short	0x010a
        /*0356*/ 	.byte	0x3f
	.zero		1


	//   ....[46]....
        /*0358*/ 	.word	0x000098b0
        /*035c*/ 	.word	0x00000006
        /*0360*/ 	.word	0x00000000
        /*0364*/ 	.short	0x010a
        /*0366*/ 	.byte	0x3f
	.zero		1


	//   ....[47]....
        /*0368*/ 	.word	0x00009940
        /*036c*/ 	.word	0x00000009
        /*0370*/ 	.word	0x00000000
        /*0374*/ 	.short	0x010a
        /*0376*/ 	.byte	0x3f
	.zero		1


	//   ....[48]....
        /*0378*/ 	.word	0x000099d0
        /*037c*/ 	.word	0x00000006
        /*0380*/ 	.word	0x00000000
        /*0384*/ 	.short	0x010a
        /*0386*/ 	.byte	0x3f
	.zero		1


	//   ....[49]....
        /*0388*/ 	.word	0x00009a60
        /*038c*/ 	.word	0x00000009
        /*0390*/ 	.word	0x00000000
        /*0394*/ 	.short	0x010a
        /*0396*/ 	.byte	0x3f
	.zero		1


	//   ....[50]....
        /*0398*/ 	.word	0x00009af0
        /*039c*/ 	.word	0x00000006
        /*03a0*/ 	.word	0x00000000
        /*03a4*/ 	.short	0x010a
        /*03a6*/ 	.byte	0x3f
	.zero		1


	//   ....[51]....
        /*03a8*/ 	.word	0x00009b80
        /*03ac*/ 	.word	0x00000003
        /*03b0*/ 	.word	0x00000000
        /*03b4*/ 	.short	0x010a
        /*03b6*/ 	.byte	0x3f
	.zero		1


	//   ....[52]....
        /*03b8*/ 	.word	0x00009bf0
        /*03bc*/ 	.word	0x0000000d
        /*03c0*/ 	.word	0x00000000
        /*03c4*/ 	.short	0x010a
        /*03c6*/ 	.byte	0x3f
	.zero		1


	//   ....[53]....
        /*03c8*/ 	.word	0x00009c50
        /*03cc*/ 	.word	0x00000091
        /*03d0*/ 	.word	0x00000000
        /*03d4*/ 	.short	0x010a
        /*03d6*/ 	.byte	0x3f
	.zero		1


	//   ....[54]....
        /*03d8*/ 	.word	0x00009d20
        /*03dc*/ 	.word	0x00000012
        /*03e0*/ 	.word	0x00000070
        /*03e4*/ 	.short	0x010a
        /*03e6*/ 	.byte	0x3f
	.zero		1


	//   ....[55]....
        /*03e8*/ 	.word	0x00009df0
        /*03ec*/ 	.word	0x00000007
        /*03f0*/ 	.word	0x00000000
        /*03f4*/ 	.short	0x010a
        /*03f6*/ 	.byte	0x3f
	.zero		1


	//   ....[56]....
        /*03f8*/ 	.word	0x00009e40
        /*03fc*/ 	.word	0x00000009
        /*0400*/ 	.word	0x00000000
        /*0404*/ 	.short	0x010a
        /*0406*/ 	.byte	0x3f
	.zero		1


	//   ....[57]....
        /*0408*/ 	.word	0x00009e90
        /*040c*/ 	.word	0x00000006
        /*0410*/ 	.word	0x00000000
        /*0414*/ 	.short	0x010a
        /*0416*/ 	.byte	0x3f
	.zero		1


	//   ....[58]....
        /*0418*/ 	.word	0x00009ee0
        /*041c*/ 	.word	0x00000009
        /*0420*/ 	.word	0x00000000
        /*0424*/ 	.short	0x010a
        /*0426*/ 	.byte	0x3f
	.zero		1


	//   ....[59]....
        /*0428*/ 	.word	0x00009f30
        /*042c*/ 	.word	0x00000006
        /*0430*/ 	.word	0x00000000
        /*0434*/ 	.short	0x010a
        /*0436*/ 	.byte	0x3f
	.zero		1


	//   ....[60]....
        /*0438*/ 	.word	0x00009f80
        /*043c*/ 	.word	0x00000009
        /*0440*/ 	.word	0x00000000
        /*0444*/ 	.short	0x010a
        /*0446*/ 	.byte	0x3f
	.zero		1


	//   ....[61]....
        /*0448*/ 	.word	0x00009fd0
        /*044c*/ 	.word	0x00000006
        /*0450*/ 	.word	0x00000000
        /*0454*/ 	.short	0x010a
        /*0456*/ 	.byte	0x3f
	.zero		1


	//   ....[62]....
        /*0458*/ 	.word	0x0000a020
        /*045c*/ 	.word	0x00000009
        /*0460*/ 	.word	0x00000000
        /*0464*/ 	.short	0x010a
        /*0466*/ 	.byte	0x3f
	.zero		1


	//   ....[63]....
        /*0468*/ 	.word	0x0000a070
        /*046c*/ 	.word	0x00000006
        /*0470*/ 	.word	0x00000000
        /*0474*/ 	.short	0x010a
        /*0476*/ 	.byte	0x3f
	.zero		1


	//   ....[64]....
        /*0478*/ 	.word	0x0000a0c0
        /*047c*/ 	.word	0x00000009
        /*0480*/ 	.word	0x00000000
        /*0484*/ 	.short	0x010a
        /*0486*/ 	.byte	0x3f
	.zero		1


	//   ....[65]....
        /*0488*/ 	.word	0x0000a110
        /*048c*/ 	.word	0x00000006
        /*0490*/ 	.word	0x00000000
        /*0494*/ 	.short	0x010a
        /*0496*/ 	.byte	0x3f
	.zero		1


	//   ....[66]....
        /*0498*/ 	.word	0x0000a160
        /*049c*/ 	.word	0x00000009
        /*04a0*/ 	.word	0x00000000
        /*04a4*/ 	.short	0x010a
        /*04a6*/ 	.byte	0x3f
	.zero		1


	//   ....[67]....
        /*04a8*/ 	.word	0x0000a1b0
        /*04ac*/ 	.word	0x00000006
        /*04b0*/ 	.word	0x00000000
        /*04b4*/ 	.short	0x010a
        /*04b6*/ 	.byte	0x3f
	.zero		1


	//----- nvinfo : EIATTR_NUM_MBARRIERS
	.align		4
.L_28:
        /*04b8*/ 	.byte	0x03, 0x38
        /*04ba*/ 	.short	0x001e


	//----- nvinfo : EIATTR_EXIT_INSTR_OFFSETS
	.align		4
        /*04bc*/ 	.byte	0x04, 0x1c
        /*04be*/ 	.short	(.L_30 - .L_29)


	//   ....[0]....
.L_29:
        /*04c0*/ 	.word	0x00000ac0


	//   ....[1]....
        /*04c4*/ 	.word	0x000012b0


	//   ....[2]....
        /*04c8*/ 	.word	0x00007fc0


	//   ....[3]....
        /*04cc*/ 	.word	0x00008520


	//   ....[4]....
        /*04d0*/ 	.word	0x00009bd0


	//----- nvinfo : EIATTR_MAX_THREADS
	.align		4
.L_30:
        /*04d4*/ 	.byte	0x04, 0x05
        /*04d6*/ 	.short	(.L_32 - .L_31)
.L_31:
        /*04d8*/ 	.word	0x00000180
        /*04dc*/ 	.word	0x00000001
        /*04e0*/ 	.word	0x00000001


	//----- nvinfo : EIATTR_CRS_STACK_SIZE
	.align		4
.L_32:
        /*04e4*/ 	.byte	0x04, 0x1e
        /*04e6*/ 	.short	(.L_34 - .L_33)
.L_33:
        /*04e8*/ 	.word	0x00000000


	//----- nvinfo : EIATTR_CBANK_PARAM_SIZE
	.align		4
.L_34:
        /*04ec*/ 	.byte	0x03, 0x19
        /*04ee*/ 	.short	0x0470


	//----- nvinfo : EIATTR_PARAM_CBANK
	.align		4
        /*04f0*/ 	.byte	0x04, 0x0a
        /*04f2*/ 	.short	(.L_36 - .L_35)
	.align		4
.L_35:
        /*04f4*/ 	.word	index@(.nv.constant0._ZN7cutlass13device_kernelINS_4gemm6kernel13GemmUniversalIN4cute5tupleIJiiiiEEENS1_10collective13CollectiveMmaINS1_37MainloopSm90TmaGmmaWarpSpecializedFP8ILi14ENS5_IJNS4_1CILi2EEESB_NSA_ILi1EEEEEENS1_35KernelTmaWarpSpecializedCooperativeEEENS5_IJNSA_ILi128EEESG_NSA_ILi64EEEEEENS_12float_e4m3_tENS5_IJlSC_lEEESJ_SK_NS4_8TiledMMAINS4_8MMA_AtomIJNS4_4SM904GMMA31MMA_64x128x32_F32E4M3E4M3_SS_TNILNSO_7ScaleInE1ELSQ_1EEEEEENS4_6LayoutINS5_IJSB_SC_SC_EEENS5_IJSC_NSA_ILi0EEESV_EEEEENS5_IJNS4_10UnderscoreESY_SY_EEEEENS4_23SM90_TMA_LOAD_MULTICASTENS4_14ComposedLayoutINS4_7SwizzleILi2ELi4ELi3EEENS4_18smem_ptr_flag_bitsILi8EEENST_INS5_IJNSA_ILi8EEESH_EEENS5_IJSH_SC_EEEEEEEvNS4_8identityES11_S1B_vS1C_EENS_8epilogue10collective6detail29Sm90TmaWarpSpecializedAdapterINS1F_15DefaultEpilogueISJ_SK_SK_NS1E_6thread17LinearCombinationISJ_Li1EffLNS1J_9ScaleType4KindE0ELNS_15FloatRoundStyleE2ESJ_EENS1_15EpilogueDefaultEEEEEvvEEEEvNT_6ParamsE)
        /*04f8*/ 	.short	0x0210
        /*04fa*/ 	.short	0x0470


	//----- nvinfo : EIATTR_SW_WAR
	.align		4
.L_36:
        /*04fc*/ 	.byte	0x04, 0x36
        /*04fe*/ 	.short	(.L_38 - .L_37)
.L_37:
        /*0500*/ 	.word	0x00000008
.L_38:


//--------------------- .nv.callgraph             --------------------------
	.section	.nv.callgraph,"",@"SHT_CUDA_CALLGRAPH"
	.align	4
	.sectionentsize	8
	.align		4
        /*0000*/ 	.word	0x00000000
	.align		4
        /*0004*/ 	.word	0xffffffff
	.align		4
        /*0008*/ 	.word	0x00000000
	.align		4
        /*000c*/ 	.word	0xfffffffe
	.align		4
        /*0010*/ 	.word	0x00000000
	.align		4
        /*0014*/ 	.word	0xfffffffd
	.align		4
        /*0018*/ 	.word	0x00000000
	.align		4
        /*001c*/ 	.word	0xfffffffc


//--------------------- .nv.constant4             --------------------------
	.section	.nv.constant4,"a",@progbits
	.align	8
	.align		8
.nv.constant4:
        /*0000*/ 	.dword	_ZN40_INTERNAL_edd87561_4_k_cu_a6549bcd_327734cuda3std3__45__cpo5beginE
	.align		8
        /*0008*/ 	.dword	_ZN40_INTERNAL_edd87561_4_k_cu_a6549bcd_327734cuda3std3__45__cpo3endE
	.align		8
        /*0010*/ 	.dword	_ZN40_INTERNAL_edd87561_4_k_cu_a6549bcd_327734cuda3std3__45__cpo6cbeginE
	.align		8
        /*0018*/ 	.dword	_ZN40_INTERNAL_edd87561_4_k_cu_a6549bcd_327734cuda3std3__45__cpo4cendE
	.align		8
        /*0020*/ 	.dword	_ZN40_INTERNAL_edd87561_4_k_cu_a6549bcd_327734cuda3std3__442_GLOBAL__N__edd87561_4_k_cu_a6549bcd_327736ignoreE
	.align		8
        /*0028*/ 	.dword	_ZN40_INTERNAL_edd87561_4_k_cu_a6549bcd_327734cuda3std3__419piecewise_constructE
	.align		8
        /*0030*/ 	.dword	_ZN40_INTERNAL_edd87561_4_k_cu_a6549bcd_327734cuda3std3__48in_placeE
	.align		8
        /*0038*/ 	.dword	_ZN40_INTERNAL_edd87561_4_k_cu_a6549bcd_327734cuda3std6ranges3__45__cpo4swapE
	.align		8
        /*0040*/ 	.dword	_ZN40_INTERNAL_edd87561_4_k_cu_a6549bcd_327734cuda3std6ranges3__45__cpo9iter_moveE
	.align		8
        /*0048*/ 	.dword	_ZN40_INTERNAL_edd87561_4_k_cu_a6549bcd_327734cute7productE
	.align		8
        /*0050*/ 	.dword	_ZN40_INTERNAL_edd87561_4_k_cu_a6549bcd_327734cute1_E


//--------------------- .text._ZN7cutlass13device_kernelINS_4gemm6kernel13GemmUniversalIN4cute5tupleIJiiiiEEENS1_10collective13CollectiveMmaINS1_37MainloopSm90TmaGmmaWarpSpecializedFP8ILi14ENS5_IJNS4_1CILi2EEESB_NSA_ILi1EEEEEENS1_35KernelTmaWarpSpecializedCooperativeEEENS5_IJNSA_ILi128EEESG_NSA_ILi64EEEEEENS_12float_e4m3_tENS5_IJlSC_lEEESJ_SK_NS4_8TiledMMAINS4_8MMA_AtomIJNS4_4SM904GMMA31MMA_64x128x32_F32E4M3E4M3_SS_TNILNSO_7ScaleInE1ELSQ_1EEEEEENS4_6LayoutINS5_IJSB_SC_SC_EEENS5_IJSC_NSA_ILi0EEESV_EEEEENS5_IJNS4_10UnderscoreESY_SY_EEEEENS4_23SM90_TMA_LOAD_MULTICASTENS4_14ComposedLayoutINS4_7SwizzleILi2ELi4ELi3EEENS4_18smem_ptr_flag_bitsILi8EEENST_INS5_IJNSA_ILi8EEESH_EEENS5_IJSH_SC_EEEEEEEvNS4_8identityES11_S1B_vS1C_EENS_8epilogue10collective6detail29Sm90TmaWarpSpecializedAdapterINS1F_15DefaultEpilogueISJ_SK_SK_NS1E_6thread17LinearCombinationISJ_Li1EffLNS1J_9ScaleType4KindE0ELNS_15FloatRoundStyleE2ESJ_EENS1_15EpilogueDefaultEEEEEvvEEEEvNT_6ParamsE --------------------------
	.section	.text._ZN7cutlass13device_kernelINS_4gemm6kernel13GemmUniversalIN4cute5tupleIJiiiiEEENS1_10collective13CollectiveMmaINS1_37MainloopSm90TmaGmmaWarpSpecializedFP8ILi14ENS5_IJNS4_1CILi2EEESB_NSA_ILi1EEEEEENS1_35KernelTmaWarpSpecializedCooperativeEEENS5_IJNSA_ILi128EEESG_NSA_ILi64EEEEEENS_12float_e4m3_tENS5_IJlSC_lEEESJ_SK_NS4_8TiledMMAINS4_8MMA_AtomIJNS4_4SM904GMMA31MMA_64x128x32_F32E4M3E4M3_SS_TNILNSO_7ScaleInE1ELSQ_1EEEEEENS4_6LayoutINS5_IJSB_SC_SC_EEENS5_IJSC_NSA_ILi0EEESV_EEEEENS5_IJNS4_10UnderscoreESY_SY_EEEEENS4_23SM90_TMA_LOAD_MULTICASTENS4_14ComposedLayoutINS4_7SwizzleILi2ELi4ELi3EEENS4_18smem_ptr_flag_bitsILi8EEENST_INS5_IJNSA_ILi8EEESH_EEENS5_IJSH_SC_EEEEEEEvNS4_8identityES11_S1B_vS1C_EENS_8epilogue10collective6detail29Sm90TmaWarpSpecializedAdapterINS1F_15DefaultEpilogueISJ_SK_SK_NS1E_6thread17LinearCombinationISJ_Li1EffLNS1J_9ScaleType4KindE0ELNS_15FloatRoundStyleE2ESJ_EENS1_15EpilogueDefaultEEEEEvvEEEEvNT_6ParamsE,"ax",@progbits
	.align	128
.text._ZN7cutlass13device_kernelINS_4gemm6kernel13GemmUniversalIN4cute5tupleIJiiiiEEENS1_10collective13CollectiveMmaINS1_37MainloopSm90TmaGmmaWarpSpecializedFP8ILi14ENS5_IJNS4_1CILi2EEESB_NSA_ILi1EEEEEENS1_35KernelTmaWarpSpecializedCooperativeEEENS5_IJNSA_ILi128EEESG_NSA_ILi64EEEEEENS_12float_e4m3_tENS5_IJlSC_lEEESJ_SK_NS4_8TiledMMAINS4_8MMA_AtomIJNS4_4SM904GMMA31MMA_64x128x32_F32E4M3E4M3_SS_TNILNSO_7ScaleInE1ELSQ_1EEEEEENS4_6LayoutINS5_IJSB_SC_SC_EEENS5_IJSC_NSA_ILi0EEESV_EEEEENS5_IJNS4_10UnderscoreESY_SY_EEEEENS4_23SM90_TMA_LOAD_MULTICASTENS4_14ComposedLayoutINS4_7SwizzleILi2ELi4ELi3EEENS4_18smem_ptr_flag_bitsILi8EEENST_INS5_IJNSA_ILi8EEESH_EEENS5_IJSH_SC_EEEEEEEvNS4_8identityES11_S1B_vS1C_EENS_8epilogue10collective6detail29Sm90TmaWarpSpecializedAdapterINS1F_15DefaultEpilogueISJ_SK_SK_NS1E_6thread17LinearCombinationISJ_Li1EffLNS1J_9ScaleType4KindE0ELNS_15FloatRoundStyleE2ESJ_EENS1_15EpilogueDefaultEEEEEvvEEEEvNT_6ParamsE:
        .type           _ZN7cutlass13device_kernelINS_4gemm6kernel13GemmUniversalIN4cute5tupleIJiiiiEEENS1_10collective13CollectiveMmaINS1_37MainloopSm90TmaGmmaWarpSpecializedFP8ILi14ENS5_IJNS4_1CILi2EEESB_NSA_ILi1EEEEEENS1_35KernelTmaWarpSpecializedCooperativeEEENS5_IJNSA_ILi128EEESG_NSA_ILi64EEEEEENS_12float_e4m3_tENS5_IJlSC_lEEESJ_SK_NS4_8TiledMMAINS4_8MMA_AtomIJNS4_4SM904GMMA31MMA_64x128x32_F32E4M3E4M3_SS_TNILNSO_7ScaleInE1ELSQ_1EEEEEENS4_6LayoutINS5_IJSB_SC_SC_EEENS5_IJSC_NSA_ILi0EEESV_EEEEENS5_IJNS4_10UnderscoreESY_SY_EEEEENS4_23SM90_TMA_LOAD_MULTICASTENS4_14ComposedLayoutINS4_7SwizzleILi2ELi4ELi3EEENS4_18smem_ptr_flag_bitsILi8EEENST_INS5_IJNSA_ILi8EEESH_EEENS5_IJSH_SC_EEEEEEEvNS4_8identityES11_S1B_vS1C_EENS_8epilogue10collective6detail29Sm90TmaWarpSpecializedAdapterINS1F_15DefaultEpilogueISJ_SK_SK_NS1E_6thread17LinearCombinationISJ_Li1EffLNS1J_9ScaleType4KindE0ELNS_15FloatRoundStyleE2ESJ_EENS1_15EpilogueDefaultEEEEEvvEEEEvNT_6ParamsE,@function
        .size           _ZN7cutlass13device_kernelINS_4gemm6kernel13GemmUniversalIN4cute5tupleIJiiiiEEENS1_10collective13CollectiveMmaINS1_37MainloopSm90TmaGmmaWarpSpecializedFP8ILi14ENS5_IJNS4_1CILi2EEESB_NSA_ILi1EEEEEENS1_35KernelTmaWarpSpecializedCooperativeEEENS5_IJNSA_ILi128EEESG_NSA_ILi64EEEEEENS_12float_e4m3_tENS5_IJlSC_lEEESJ_SK_NS4_8TiledMMAINS4_8MMA_AtomIJNS4_4SM904GMMA31MMA_64x128x32_F32E4M3E4M3_SS_TNILNSO_7ScaleInE1ELSQ_1EEEEEENS4_6LayoutINS5_IJSB_SC_SC_EEENS5_IJSC_NSA_ILi0EEESV_EEEEENS5_IJNS4_10UnderscoreESY_SY_EEEEENS4_23SM90_TMA_LOAD_MULTICASTENS4_14ComposedLayoutINS4_7SwizzleILi2ELi4ELi3EEENS4_18smem_ptr_flag_bitsILi8EEENST_INS5_IJNSA_ILi8EEESH_EEENS5_IJSH_SC_EEEEEEEvNS4_8identityES11_S1B_vS1C_EENS_8epilogue10collective6detail29Sm90TmaWarpSpecializedAdapterINS1F_15DefaultEpilogueISJ_SK_SK_NS1E_6thread17LinearCombinationISJ_Li1EffLNS1J_9ScaleType4KindE0ELNS_15FloatRoundStyleE2ESJ_EENS1_15EpilogueDefaultEEEEEvvEEEEvNT_6ParamsE,(.L_x_227 - _ZN7cutlass13device_kernelINS_4gemm6kernel13GemmUniversalIN4cute5tupleIJiiiiEEENS1_10collective13CollectiveMmaINS1_37MainloopSm90TmaGmmaWarpSpecializedFP8ILi14ENS5_IJNS4_1CILi2EEESB_NSA_ILi1EEEEEENS1_35KernelTmaWarpSpecializedCooperativeEEENS5_IJNSA_ILi128EEESG_NSA_ILi64EEEEEENS_12float_e4m3_tENS5_IJlSC_lEEESJ_SK_NS4_8TiledMMAINS4_8MMA_AtomIJNS4_4SM904GMMA31MMA_64x128x32_F32E4M3E4M3_SS_TNILNSO_7ScaleInE1ELSQ_1EEEEEENS4_6LayoutINS5_IJSB_SC_SC_EEENS5_IJSC_NSA_ILi0EEESV_EEEEENS5_IJNS4_10UnderscoreESY_SY_EEEEENS4_23SM90_TMA_LOAD_MULTICASTENS4_14ComposedLayoutINS4_7SwizzleILi2ELi4ELi3EEENS4_18smem_ptr_flag_bitsILi8EEENST_INS5_IJNSA_ILi8EEESH_EEENS5_IJSH_SC_EEEEEEEvNS4_8identityES11_S1B_vS1C_EENS_8epilogue10collective6detail29Sm90TmaWarpSpecializedAdapterINS1F_15DefaultEpilogueISJ_SK_SK_NS1E_6thread17LinearCombinationISJ_Li1EffLNS1J_9ScaleType4KindE0ELNS_15FloatRoundStyleE2ESJ_EENS1_15EpilogueDefaultEEEEEvvEEEEvNT_6ParamsE)
        .other          _ZN7cutlass13device_kernelINS_4gemm6kernel13GemmUniversalIN4cute5tupleIJiiiiEEENS1_10collective13CollectiveMmaINS1_37MainloopSm90TmaGmmaWarpSpecializedFP8ILi14ENS5_IJNS4_1CILi2EEESB_NSA_ILi1EEEEEENS1_35KernelTmaWarpSpecializedCooperativeEEENS5_IJNSA_ILi128EEESG_NSA_ILi64EEEEEENS_12float_e4m3_tENS5_IJlSC_lEEESJ_SK_NS4_8TiledMMAINS4_8MMA_AtomIJNS4_4SM904GMMA31MMA_64x128x32_F32E4M3E4M3_SS_TNILNSO_7ScaleInE1ELSQ_1EEEEEENS4_6LayoutINS5_IJSB_SC_SC_EEENS5_IJSC_NSA_ILi0EEESV_EEEEENS5_IJNS4_10UnderscoreESY_SY_EEEEENS4_23SM90_TMA_LOAD_MULTICASTENS4_14ComposedLayoutINS4_7SwizzleILi2ELi4ELi3EEENS4_18smem_ptr_flag_bitsILi8EEENST_INS5_IJNSA_ILi8EEESH_EEENS5_IJSH_SC_EEEEEEEvNS4_8identityES11_S1B_vS1C_EENS_8epilogue10collective6detail29Sm90TmaWarpSpecializedAdapterINS1F_15DefaultEpilogueISJ_SK_SK_NS1E_6thread17LinearCombinationISJ_Li1EffLNS1J_9ScaleType4KindE0ELNS_15FloatRoundStyleE2ESJ_EENS1_15EpilogueDefaultEEEEEvvEEEEvNT_6ParamsE,@"STO_CUDA_ENTRY STV_DEFAULT"
_ZN7cutlass13device_kernelINS_4gemm6kernel13GemmUniversalIN4cute5tupleIJiiiiEEENS1_10collective13CollectiveMmaINS1_37MainloopSm90TmaGmmaWarpSpecializedFP8ILi14ENS5_IJNS4_1CILi2EEESB_NSA_ILi1EEEEEENS1_35KernelTmaWarpSpecializedCooperativeEEENS5_IJNSA_ILi128EEESG_NSA_ILi64EEEEEENS_12float_e4m3_tENS5_IJlSC_lEEESJ_SK_NS4_8TiledMMAINS4_8MMA_AtomIJNS4_4SM904GMMA31MMA_64x128x32_F32E4M3E4M3_SS_TNILNSO_7ScaleInE1ELSQ_1EEEEEENS4_6LayoutINS5_IJSB_SC_SC_EEENS5_IJSC_NSA_ILi0EEESV_EEEEENS5_IJNS4_10UnderscoreESY_SY_EEEEENS4_23SM90_TMA_LOAD_MULTICASTENS4_14ComposedLayoutINS4_7SwizzleILi2ELi4ELi3EEENS4_18smem_ptr_flag_bitsILi8EEENST_INS5_IJNSA_ILi8EEESH_EEENS5_IJSH_SC_EEEEEEEvNS4_8identityES11_S1B_vS1C_EENS_8epilogue10collective6detail29Sm90TmaWarpSpecializedAdapterINS1F_15DefaultEpilogueISJ_SK_SK_NS1E_6thread17LinearCombinationISJ_Li1EffLNS1J_9ScaleType4KindE0ELNS_15FloatRoundStyleE2ESJ_EENS1_15EpilogueDefaultEEEEEvvEEEEvNT_6ParamsE:
[----:B------:R-:W-:Y:S01]  /*0000*/  LDC R1, c[0x0][0x28] ;  /* 0x00000a00ff017b82 */ /* 0x000fe20000000800 */
[----:B------:R-:W0:Y:S01]  /*0010*/  S2R R0, SR_TID.X ;  /* 0x0000000000007919 */ /* 0x000e220000002100 */
[----:B------:R-:W-:Y:S01]  /*0020*/  ELECT P0, URZ, PT ;  /* 0x00000000003f782f */ /* 0x000fe20003800000 */
[----:B------:R-:W-:Y:S01]  /*0030*/  BSSY B0, `(.L_x_0) ;  /* 0x000000f000007945 */ /* 0x000fe20003800000 */
[--C-:B0-----:R-:W-:Y:S02]  /*0040*/  SHF.R.U32.HI R2, RZ, 0x5, R0.reuse ;  /* 0x00000005ff027819 */ /* 0x101fe40000011600 */
[----:B------:R-:W-:-:S03]  /*0050*/  SHF.R.U32.HI R3, RZ, 0x7, R0 ;  /* 0x00000007ff037819 */ /* 0x000fc60000011600 */
[----:B------:R-:W0:Y:S04]  /*0060*/  SHFL.IDX PT, R7, R2, RZ, 0x1f ;  /* 0x00001fff02077589 */ /* 0x000e2800000e0000 */
[----:B------:R-:W1:Y:S01]  /*0070*/  SHFL.IDX PT, R3, R3, RZ, 0x1f ;  /* 0x00001fff03037589 */ /* 0x000e6200000e0000 */
[----:B0-----:R-:W-:-:S13]  /*0080*/  ISETP.NE.OR P0, PT, R7, RZ, !P0 ;  /* 0x000000ff0700720c */ /* 0x001fda0004705670 */
[----:B-1----:R-:W-:Y:S05]  /*0090*/  @P0 BRA `(.L_x_1) ;  /* 0x0000000000200947 */ /* 0x002fea0003800000 */
[----:B------:R-:W-:Y:S02]  /*00a0*/  ULDC.64 UR4, c[0x0][0x198] ;  /* 0x0000660000047ab9 */ /* 0x000fe40000000a00 */
[----:B------:R-:W-:Y:S02]  /*00b0*/  UIADD3 UR6, UP0, UR4, 0xf0, URZ ;  /* 0x000000f004067890 */ /* 0x000fe4000ff1e03f */
[----:B------:R-:W-:Y:S02]  /*00c0*/  UIADD3 UR4, UP1, UR4, 0x1f0, URZ ;  /* 0x000001f004047890 */ /* 0x000fe4000ff3e03f */
[----:B------:R-:W-:Y:S02]  /*00d0*/  UIADD3.X UR7, URZ, UR5, URZ, UP0, !UPT ;  /* 0x000000053f077290 */ /* 0x000fe400087fe43f */
[----:B------:R-:W-:-:S07]  /*00e0*/  UIADD3.X UR5, URZ, UR5, URZ, UP1, !UPT ;  /* 0x000000053f057290 */ /* 0x000fce0008ffe43f */
[----:B------:R0:W-:Y:S02]  /*00f0*/  UTMACCTL.PF [UR6] ;  /* 0x00000000060079b9 */ /* 0x0001e40008040000 */
[----:B------:R0:W-:Y:S02]  /*0100*/  UTMACCTL.PF [UR4] ;  /* 0x00000000040079b9 */ /* 0x0001e40008040000 */
[----:B0-----:R-:W-:Y:S01]  /*0110*/  NOP ;  /* 0x0000000000007918 */ /* 0x001fe20000000000 */
.L_x_1:
[----:B------:R-:W-:Y:S05]  /*0120*/  BSYNC B0 ;  /* 0x0000000000007941 */ /* 0x000fea0003800000 */
.L_x_0:
[----:B------:R-:W0:Y:S02]  /*0130*/  SHFL.IDX PT, R4, R2, RZ, 0x1f ;  /* 0x00001fff02047589 */ /* 0x000e2400000e0000 */
[----:B0-----:R-:W-:-:S13]  /*0140*/  ISETP.NE.AND P0, PT, R4, RZ, PT ;  /* 0x000000ff0400720c */ /* 0x001fda0003f05270 */
[----:B------:R-:W-:Y:S05]  /*0150*/  @P0 BRA `(.L_x_2) ;  /* 0x0000000000b40947 */ /* 0x000fea0003800000 */
[----:B------:R-:W-:Y:S01]  /*0160*/  ELECT P0, URZ, PT ;  /* 0x00000000003f782f */ /* 0x000fe20003800000 */
[----:B------:R-:W-:-:S12]  /*0170*/  BSSY B0, `(.L_x_2) ;  /* 0x000002b000007945 */ /* 0x000fd80003800000 */
[----:B------:R-:W-:Y:S05]  /*0180*/  @!P0 BRA `(.L_x_3) ;  /* 0x0000000000a48947 */ /* 0x000fea0003800000 */
[----:B------:R-:W0:Y:S01]  /*0190*/  S2UR UR8, SR_CgaCtaId ;  /* 0x00000000000879c3 */ /* 0x000e220000008800 */
[----:B------:R-:W-:Y:S01]  /*01a0*/  UMOV UR4, 0x400 ;  /* 0x0000040000047882 */ /* 0x000fe20000000000 */
[----:B------:R-:W-:Y:S01]  /*01b0*/  UMOV UR5, 0x1 ;  /* 0x0000000100057882 */ /* 0x000fe20000000000 */
[----:B------:R-:W-:Y:S02]  /*01c0*/  UMOV UR6, 0x6 ;  /* 0x0000000600067882 */ /* 0x000fe40000000000 */
[----:B------:R-:W-:-:S04]  /*01d0*/  UIADD3 UR6, -UR6, 0x100000, URZ ;  /* 0x0010000006067890 */ /* 0x000fc8000fffe13f */
[----:B------:R-:W-:Y:S02]  /*01e0*/  USHF.L.U32 UR7, UR6, 0xb, URZ ;  /* 0x0000000b06077899 */ /* 0x000fe4000800063f */
[----:B------:R-:W-:Y:S02]  /*01f0*/  USHF.L.U32 UR6, UR6, 0x1, URZ ;  /* 0x0000000106067899 */ /* 0x000fe4000800063f */
[----:B0-----:R-:W-:Y:S02]  /*0200*/  ULEA UR8, UR8, UR4, 0x18 ;  /* 0x0000000408087291 */ /* 0x001fe4000f8ec03f */
[----:B------:R-:W-:-:S04]  /*0210*/  UIADD3 UR4, -UR5, 0x100000, URZ ;  /* 0x0010000005047890 */ /* 0x000fc8000fffe13f */
[----:B------:R-:W-:Y:S02]  /*0220*/  USHF.L.U32 UR5, UR4, 0xb, URZ ;  /* 0x0000000b04057899 */ /* 0x000fe4000800063f */
[----:B------:R-:W-:Y:S01]  /*0230*/  USHF.L.U32 UR4, UR4, 0x1, URZ ;  /* 0x0000000104047899 */ /* 0x000fe2000800063f */
[----:B------:R-:W0:Y:S11]  /*0240*/  FENCE.VIEW.ASYNC.S ;  /* 0x00000000000073c6 */ /* 0x000e360000000000 */
[----:B0-----:R0:W1:Y:S01]  /*0250*/  SYNCS.EXCH.64 URZ, [UR8], UR4 ;  /* 0x00000004083f75b2 */ /* 0x0010620008000100 */
[----:B------:R0:W2:Y:S01]  /*0260*/  SYNCS.EXCH.64 URZ, [UR8+0x70], UR6 ;  /* 0x00007006083f75b2 */ /* 0x0000a20008000100 */
[----:B------:R0:W3:Y:S01]  /*0270*/  SYNCS.EXCH.64 URZ, [UR8+0x8], UR4 ;  /* 0x00000804083f75b2 */ /* 0x0000e20008000100 */
[----:B------:R0:W4:Y:S01]  /*0280*/  SYNCS.EXCH.64 URZ, [UR8+0x78], UR6 ;  /* 0x00007806083f75b2 */ /* 0x0001220008000100 */
[----:B------:R0:W0:Y:S01]  /*0290*/  SYNCS.EXCH.64 URZ, [UR8+0x10], UR4 ;  /* 0x00001004083f75b2 */ /* 0x0000220008000100 */
        /* <DEDUP_REMOVED lines=23> */
[----:B-1234-:R-:W-:Y:S01]  /*0410*/  NOP ;  /* 0x0000000000007918 */ /* 0x01efe20000000000 */
.L_x_3:
[----:B0-----:R-:W-:Y:S05]  /*0420*/  BSYNC B0 ;  /* 0x0000000000007941 */ /* 0x001fea0003800000 */
.L_x_2:
[----:B------:R-:W-:Y:S01]  /*0430*/  SHF.R.S32.HI R5, RZ, 0x1f, R0 ;  /* 0x0000001fff057819 */ /* 0x000fe20000011400 */
[----:B------:R-:W0:Y:S01]  /*0440*/  SHFL.IDX PT, R2, R2, RZ, 0x1f ;  /* 0x00001fff02027589 */ /* 0x000e2200000e0000 */
[----:B------:R-:W1:Y:S01]  /*0450*/  S2UR UR8, SR_CTAID.X ;  /* 0x00000000000879c3 */ /* 0x000e620000002500 */
[----:B------:R-:W-:Y:S02]  /*0460*/  ELECT P0, URZ, PT ;  /* 0x00000000003f782f */ /* 0x000fe40003800000 */
[----:B------:R-:W-:Y:S01]  /*0470*/  LEA.HI R5, R5, R0, RZ, 0x7 ;  /* 0x0000000005057211 */ /* 0x000fe200078f38ff */
[----:B------:R-:W2:Y:S01]  /*0480*/  S2R R8, SR_CTAID.Y ;  /* 0x0000000000087919 */ /* 0x000ea20000002600 */
[----:B------:R-:W-:Y:S01]  /*0490*/  SHF.R.S32.HI R11, RZ, 0x1f, R4 ;  /* 0x0000001fff0b7819 */ /* 0x000fe20000011404 */
[----:B------:R-:W-:Y:S01]  /*04a0*/  ULDC UR4, c[0x0][0x150] ;  /* 0x0000540000047ab9 */ /* 0x000fe20000000800 */
[----:B------:R-:W-:Y:S01]  /*04b0*/  LOP3.LUT R5, R5, 0xffffff80, RZ, 0xc0, !PT ;  /* 0xffffff8005057812 */ /* 0x000fe200078ec0ff */
[----:B------:R-:W-:Y:S01]  /*04c0*/  VIADD R16, R3, 0xffffffff ;  /* 0xffffffff03107836 */ /* 0x000fe20000000000 */
[----:B------:R-:W-:Y:S01]  /*04d0*/  LEA.HI R11, R11, R4, RZ, 0x2 ;  /* 0x000000040b0b7211 */ /* 0x000fe200078f10ff */
[----:B------:R-:W3:Y:S01]  /*04e0*/  LDC R12, c[0x0][0x144] ;  /* 0x00005100ff0c7b82 */ /* 0x000ee20000000800 */
[----:B------:R-:W-:Y:S01]  /*04f0*/  NOP ;  /* 0x0000000000007918 */ /* 0x000fe20000000000 */
[----:B------:R-:W-:Y:S01]  /*0500*/  IMAD.IADD R6, R0, 0x1, -R5 ;  /* 0x0000000100067824 */ /* 0x000fe200078e0a05 */
[----:B------:R-:W-:Y:S01]  /*0510*/  LOP3.LUT R11, R11, 0x3ffffffc, RZ, 0xc0, !PT ;  /* 0x3ffffffc0b0b7812 */ /* 0x000fe200078ec0ff */
[----:B------:R-:W-:Y:S01]  /*0520*/  NOP ;  /* 0x0000000000007918 */ /* 0x000fe20000000000 */
[----:B------:R-:W-:-:S02]  /*0530*/  ISETP.NE.AND P4, PT, R3, RZ, PT ;  /* 0x000000ff0300720c */ /* 0x000fc40003f85270 */
[----:B------:R-:W-:Y:S01]  /*0540*/  SHF.R.S32.HI R5, RZ, 0x1f, R6 ;  /* 0x0000001fff057819 */ /* 0x000fe20000011406 */
[----:B------:R-:W-:Y:S01]  /*0550*/  IMAD.IADD R4, R4, 0x1, -R11 ;  /* 0x0000000104047824 */ /* 0x000fe200078e0a0b */
[----:B------:R-:W4:Y:S01]  /*0560*/  LDC R14, c[0x0][0x140] ;  /* 0x00005000ff0e7b82 */ /* 0x000f220000000800 */
[----:B------:R-:W-:Y:S02]  /*0570*/  ISETP.GE.U32.AND P6, PT, R16, 0x2, PT ;  /* 0x000000021000780c */ /* 0x000fe40003fc6070 */
[----:B------:R-:W-:Y:S02]  /*0580*/  LEA.HI R5, R5, R6, RZ, 0x3 ;  /* 0x0000000605057211 */ /* 0x000fe400078f18ff */
[----:B0-----:R-:W-:Y:S02]  /*0590*/  ISETP.NE.OR P0, PT, R2, RZ, !P0 ;  /* 0x000000ff0200720c */ /* 0x001fe40004705670 */
[--C-:B------:R-:W-:Y:S01]  /*05a0*/  SHF.R.S32.HI R2, RZ, 0x3, R5.reuse ;  /* 0x00000003ff027819 */ /* 0x100fe20000011405 */
[----:B------:R-:W0:Y:S01]  /*05b0*/  LDC R13, c[0x0][0x148] ;  /* 0x00005200ff0d7b82 */ /* 0x000e220000000800 */
[----:B------:R-:W-:-:S02]  /*05c0*/  SHF.R.S32.HI R5, RZ, 0x1f, R5 ;  /* 0x0000001fff057819 */ /* 0x000fc40000011405 */
[----:B-1----:R-:W-:Y:S02]  /*05d0*/  I2FP.F32.U32 R10, UR8 ;  /* 0x00000008000a7c45 */ /* 0x002fe40008201000 */
[----:B------:R-:W-:-:S03]  /*05e0*/  LEA.HI R5, R5, R2, RZ, 0x2 ;  /* 0x0000000205057211 */ /* 0x000fc600078f10ff */
[----:B------:R-:W-:Y:S01]  /*05f0*/  FMUL R10, R10, UR4 ;  /* 0x000000040a0a7c20 */ /* 0x000fe20008400000 */
[----:B------:R-:W-:Y:S01]  /*0600*/  LOP3.LUT R5, R5, 0xfffffffc, RZ, 0xc0, !PT ;  /* 0xfffffffc05057812 */ /* 0x000fe200078ec0ff */
[----:B------:R-:W-:Y:S01]  /*0610*/  VOTEU.ALL UP0, P0 ;  /* 0x00000000003f7886 */ /* 0x000fe20000000000 */
[----:B--2---:R-:W-:Y:S01]  /*0620*/  I2FP.F32.U32 R11, R8 ;  /* 0x00000008000b7245 */ /* 0x004fe20000201000 */
[----:B------:R-:W-:Y:S01]  /*0630*/  ULDC UR4, c[0x0][0x154] ;  /* 0x0000550000047ab9 */ /* 0x000fe20000000800 */
[----:B------:R-:W-:Y:S01]  /*0640*/  VOTEU.ALL UP1, P0 ;  /* 0x00000000003f7886 */ /* 0x000fe20000020000 */
[----:B------:R-:W1:Y:S01]  /*0650*/  F2I.U32.TRUNC.NTZ R10, R10 ;  /* 0x0000000a000a7305 */ /* 0x000e62000020f000 */
[----:B------:R-:W-:Y:S01]  /*0660*/  IMAD.IADD R5, R2, 0x1, -R5 ;  /* 0x0000000102057824 */ /* 0x000fe200078e0a05 */
[----:B------:R-:W2:Y:S01]  /*0670*/  @!UP0 S2UR UR7, SR_CgaCtaId ;  /* 0x00000000000789c3 */ /* 0x000ea20000008800 */
[----:B------:R-:W-:Y:S01]  /*0680*/  @!UP0 UMOV UR6, 0x400 ;  /* 0x0000040000068882 */ /* 0x000fe20000000000 */
[----:B----4-:R-:W-:Y:S01]  /*0690*/  ISETP.EQ.U32.AND P3, PT, R14, 0x1, PT ;  /* 0x000000010e00780c */ /* 0x010fe20003f62070 */
[----:B------:R-:W-:-:S05]  /*06a0*/  IMAD R5, R4, 0x4, R5 ;  /* 0x0000000404057824 */ /* 0x000fca00078e0205 */
[----:B------:R-:W-:-:S04]  /*06b0*/  LEA.HI R2, R5, R5, RZ, 0x1 ;  /* 0x0000000505027211 */ /* 0x000fc800078f08ff */
[----:B------:R-:W-:Y:S01]  /*06c0*/  LOP3.LUT R4, R2, 0xfffffffe, RZ, 0xc0, !PT ;  /* 0xfffffffe02047812 */ /* 0x000fe200078ec0ff */
[----:B-1----:R-:W-:Y:S02]  /*06d0*/  IMAD.MOV R15, RZ, RZ, -R10 ;  /* 0x000000ffff0f7224 */ /* 0x002fe400078e0a0a */
[----:B------:R-:W-:Y:S01]  /*06e0*/  FMUL R10, R11, UR4 ;  /* 0x000000040b0a7c20 */ /* 0x000fe20008400000 */
[----:B------:R-:W-:Y:S01]  /*06f0*/  SHF.R.S32.HI R2, RZ, 0x1f, R7 ;  /* 0x0000001fff027819 */ /* 0x000fe20000011407 */
[----:B------:R-:W-:Y:S01]  /*0700*/  UMOV UR4, 0x20 ;  /* 0x0000002000047882 */ /* 0x000fe20000000000 */
[----:B---3--:R-:W-:Y:S01]  /*0710*/  IMAD R12, R12, R15, UR8 ;  /* 0x000000080c0c7e24 */ /* 0x008fe2000f8e020f */
[----:B------:R-:W-:-:S04]  /*0720*/  @!UP0 UIADD3 UR4, -UR4, 0x100000, URZ ;  /* 0x0010000004048890 */ /* 0x000fc8000fffe13f */
[----:B------:R-:W-:Y:S02]  /*0730*/  @!UP0 USHF.L.U32 UR5, UR4, 0xb, URZ ;  /* 0x0000000b04058899 */ /* 0x000fe4000800063f */
[----:B------:R-:W-:Y:S01]  /*0740*/  @!UP0 USHF.L.U32 UR4, UR4, 0x1, URZ ;  /* 0x0000000104048899 */ /* 0x000fe2000800063f */
[C---:B------:R-:W-:Y:S01]  /*0750*/  IMAD.IADD R11, R5.reuse, 0x1, -R4 ;  /* 0x00000001050b7824 */ /* 0x040fe200078e0a04 */
[----:B------:R-:W1:Y:S01]  /*0760*/  F2I.U32.TRUNC.NTZ R10, R10 ;  /* 0x0000000a000a7305 */ /* 0x000e62000020f000 */
[----:B------:R-:W-:Y:S01]  /*0770*/  LEA.HI R2, R2, R7, RZ, 0x2 ;  /* 0x0000000702027211 */ /* 0x000fe200078f10ff */
[----:B------:R-:W-:Y:S02]  /*0780*/  IMAD.SHL.U32 R4, R5, 0x4, RZ ;  /* 0x0000000405047824 */ /* 0x000fe400078e00ff */
[----:B------:R-:W-:Y:S01]  /*0790*/  ISETP.NE.AND P2, PT, R11, R12, PT ;  /* 0x0000000c0b00720c */ /* 0x000fe20003f45270 */
[----:B--2---:R-:W-:Y:S01]  /*07a0*/  @!UP0 ULEA UR6, UR7, UR6, 0x18 ;  /* 0x0000000607068291 */ /* 0x004fe2000f8ec03f */
[----:B------:R-:W-:Y:S01]  /*07b0*/  LOP3.LUT R2, R2, 0xfffffffc, RZ, 0xc0, !PT ;  /* 0xfffffffc02027812 */ /* 0x000fe200078ec0ff */
[----:B------:R-:W-:Y:S01]  /*07c0*/  VOTEU.ALL UP0, P0 ;  /* 0x00000000003f7886 */ /* 0x000fe20000000000 */
[----:B------:R-:W-:-:S02]  /*07d0*/  LOP3.LUT R5, R5, 0xc, R4, 0x78, !PT ;  /* 0x0000000c05057812 */ /* 0x000fc400078e7804 */
[----:B------:R-:W-:Y:S01]  /*07e0*/  LOP3.LUT P0, RZ, R6, 0x7, RZ, 0xc0, !PT ;  /* 0x0000000706ff7812 */ /* 0x000fe2000780c0ff */
[----:B------:R-:W-:Y:S02]  /*07f0*/  IMAD.IADD R7, R7, 0x1, -R2 ;  /* 0x0000000107077824 */ /* 0x000fe400078e0a02 */
[----:B------:R-:W-:Y:S01]  /*0800*/  IMAD.MOV.U32 R6, RZ, RZ, 0x1 ;  /* 0x00000001ff067424 */ /* 0x000fe200078e00ff */
[----:B------:R-:W-:Y:S01]  /*0810*/  ISETP.LT.U32.AND P0, PT, R5, 0x4, !P0 ;  /* 0x000000040500780c */ /* 0x000fe20004701070 */
[----:B-1----:R-:W-:Y:S01]  /*0820*/  IMAD.MOV R20, RZ, RZ, -R10 ;  /* 0x000000ffff147224 */ /* 0x002fe200078e0a0a */
[----:B------:R-:W-:Y:S01]  /*0830*/  ISETP.NE.AND P1, PT, R7, 0x3, PT ;  /* 0x000000030700780c */ /* 0x000fe20003f25270 */
[----:B------:R-:W1:Y:S02]  /*0840*/  FENCE.VIEW.ASYNC.S ;  /* 0x00000000000073c6 */ /* 0x000e640000000000 */
[----:B-1----:R1:W2:Y:S01]  /*0850*/  @!UP0 SYNCS.EXCH.64 URZ, [UR6+0xf0], UR4 ;  /* 0x0000f004063f85b2 */ /* 0x0022a20008000100 */
[----:B------:R-:W-:Y:S01]  /*0860*/  @P2 LEA.HI R2, R5, R5, RZ, 0x1 ;  /* 0x0000000505022211 */ /* 0x000fe200078f08ff */
[----:B0-----:R-:W-:Y:S01]  /*0870*/  IMAD R11, R13, R20, R8 ;  /* 0x000000140d0b7224 */ /* 0x001fe200078e0208 */
[----:B------:R-:W-:-:S02]  /*0880*/  ISETP.EQ.OR P1, PT, R7, RZ, !P1 ;  /* 0x000000ff0700720c */ /* 0x000fc40004f22670 */
[----:B------:R-:W-:Y:S02]  /*0890*/  @P2 SHF.R.S32.HI R2, RZ, 0x1, R2 ;  /* 0x00000001ff022819 */ /* 0x000fe40000011402 */
[----:B------:R-:W-:Y:S02]  /*08a0*/  ISETP.EQ.AND P1, PT, R3, RZ, P1 ;  /* 0x000000ff0300720c */ /* 0x000fe40000f22270 */
[----:B------:R-:W-:Y:S02]  /*08b0*/  @P2 ISETP.NE.AND P5, PT, R2, R11, PT ;  /* 0x0000000b0200220c */ /* 0x000fe40003fa5270 */
[----:B------:R-:W-:Y:S02]  /*08c0*/  SEL R3, RZ, 0x1, !P0 ;  /* 0x00000001ff037807 */ /* 0x000fe40004000000 */
[----:B------:R-:W-:Y:S02]  /*08d0*/  @P2 SEL R6, RZ, 0x1, P5 ;  /* 0x00000001ff062807 */ /* 0x000fe40002800000 */
[----:B------:R-:W-:Y:S01]  /*08e0*/  SEL R4, RZ, 0x1, !P1 ;  /* 0x00000001ff047807 */ /* 0x000fe20004800000 */
[----:B------:R1:W0:Y:S01]  /*08f0*/  @!UP1 SYNCS.EXCH.64 URZ, [UR6+0xf8], UR4 ;  /* 0x0000f804063f95b2 */ /* 0x0002220008000100 */
[----:B------:R-:W-:Y:S01]  /*0900*/  LOP3.LUT R6, R6, R3, RZ, 0xc0, !PT ;  /* 0x0000000306067212 */ /* 0x000fe200078ec0ff */
[----:B------:R-:W-:Y:S01]  /*0910*/  NOP ;  /* 0x0000000000007918 */ /* 0x000fe20000000000 */
[----:B------:R-:W-:Y:S01]  /*0920*/  SEL R4, R4, 0x2, P6 ;  /* 0x0000000204047807 */ /* 0x000fe20003000000 */
[----:B------:R-:W-:Y:S06]  /*0930*/  @!P3 BRA `(.L_x_4) ;  /* 0x000000000008b947 */ /* 0x000fec0003800000 */
[----:B0-2---:R-:W-:Y:S01]  /*0940*/  UCGABAR_ARV ;  /* 0x00000000000079c7 */ /* 0x005fe20008000000 */
[----:B------:R-:W-:Y:S05]  /*0950*/  BRA `(.L_x_5) ;  /* 0x0000000000047947 */ /* 0x000fea0003800000 */
.L_x_4:
[----:B0-2---:R-:W-:Y:S01]  /*0960*/  NOP ;  /* 0x0000000000007918 */ /* 0x005fe20000000000 */
.L_x_5:
[----:B------:R-:W0:Y:S01]  /*0970*/  LDC R2, c[0x0][0x65c] ;  /* 0x00019700ff027b82 */ /* 0x000e220000000800 */
[----:B------:R-:W-:Y:S01]  /*0980*/  IMAD.MOV.U32 R3, RZ, RZ, RZ ;  /* 0x000000ffff037224 */ /* 0x000fe200078e00ff */
[----:B0-----:R-:W-:Y:S01]  /*0990*/  ISETP.NE.AND P2, PT, R2, 0x1, PT ;  /* 0x000000010200780c */ /* 0x001fe20003f45270 */
[----:B------:R-:W-:-:S12]  /*09a0*/  IMAD.U32 R2, RZ, RZ, UR8 ;  /* 0x00000008ff027e24 */ /* 0x000fd8000f8e00ff */
[----:B------:R-:W0:Y:S01]  /*09b0*/  @P2 LDC R15, c[0x0][0x10] ;  /* 0x00000400ff0f2b82 */ /* 0x000e220000000800 */
[----:B------:R-:W-:Y:S02]  /*09c0*/  @P2 IMAD.MOV.U32 R9, RZ, RZ, RZ ;  /* 0x000000ffff092224 */ /* 0x000fe400078e00ff */
[----:B------:R-:W-:-:S05]  /*09d0*/  @P2 IMAD.MOV.U32 R17, RZ, RZ, RZ ;  /* 0x000000ffff112224 */ /* 0x000fca00078e00ff */
[----:B------:R-:W2:Y:S01]  /*09e0*/  @!P2 LDC R11, c[0x0][0xc] ;  /* 0x00000300ff0bab82 */ /* 0x000ea20000000800 */
[----:B0-----:R-:W-:-:S04]  /*09f0*/  @P2 IMAD.WIDE.U32 R14, R15, UR8, R8 ;  /* 0x000000080f0e2c25 */ /* 0x001fc8000f8e0008 */
[----:B--2---:R-:W-:-:S04]  /*0a00*/  @!P2 IMAD.WIDE.U32 R10, R8, R11, R2 ;  /* 0x0000000b080aa225 */ /* 0x004fc800078e0002 */
[----:B------:R-:W-:Y:S02]  /*0a10*/  @P2 IMAD.MOV.U32 R2, RZ, RZ, R14 ;  /* 0x000000ffff022224 */ /* 0x000fe400078e000e */
[----:B------:R-:W-:Y:S02]  /*0a20*/  @P2 IMAD.IADD R3, R15, 0x1, R17 ;  /* 0x000000010f032824 */ /* 0x000fe400078e0211 */
[----:B------:R-:W-:Y:S02]  /*0a30*/  @!P2 IMAD.MOV.U32 R2, RZ, RZ, R10 ;  /* 0x000000ffff02a224 */ /* 0x000fe400078e000a */
[----:B------:R-:W-:Y:S01]  /*0a40*/  @!P2 IMAD.MOV.U32 R3, RZ, RZ, R11 ;  /* 0x000000ffff03a224 */ /* 0x000fe200078e000b */
[----:B------:R-:W-:Y:S06]  /*0a50*/  @!P3 BRA `(.L_x_6) ;  /* 0x00000000000cb947 */ /* 0x000fec0003800000 */
[----:B------:R-:W-:Y:S01]  /*0a60*/  UCGABAR_WAIT ;  /* 0x0000000000007dc7 */ /* 0x000fe20008000000 */
[----:B------:R-:W-:Y:S01]  /*0a70*/  CCTL.IVALL ;  /* 0x00000000ff00798f */ /* 0x000fe20002000000 */
[----:B------:R-:W-:Y:S05]  /*0a80*/  BRA `(.L_x_7) ;  /* 0x0000000000047947 */ /* 0x000fea0003800000 */
.L_x_6:
[----:B------:R-:W-:Y:S06]  /*0a90*/  BAR.SYNC.DEFER_BLOCKING 0x0 ;  /* 0x0000000000007b1d */ /* 0x000fec0000010000 */
.L_x_7:
[----:B------:R-:W-:Y:S05]  /*0aa0*/  @!P4 BRA `(.L_x_8) ;  /* 0x000000740048c947 */ /* 0x000fea0003800000 */
[----:B------:R-:W-:-:S13]  /*0ab0*/  ISETP.GT.U32.AND P0, PT, R16, 0x1, PT ;  /* 0x000000011000780c */ /* 0x000fda0003f04070 */
[----:B-1----:R-:W-:Y:S05]  /*0ac0*/  @P0 EXIT ;  /* 0x000000000000094d */ /* 0x002fea0003800000 */
[----:B------:R-:W-:Y:S01]  /*0ad0*/  ULDC.64 UR4, c[0x0][0x650] ;  /* 0x0001940000047ab9 */ /* 0x000fe20000000a00 */
[----:B------:R-:W-:Y:S01]  /*0ae0*/  PRMT R14, RZ, 0x7610, R14 ;  /* 0x00007610ff0e7816 */ /* 0x000fe2000000000e */
[----:B------:R-:W-:Y:S01]  /*0af0*/  IMAD.MOV.U32 R10, RZ, RZ, -0x1 ;  /* 0xffffffffff0a7424 */ /* 0x000fe200078e00ff */
[----:B------:R-:W-:Y:S01]  /*0b00*/  ISETP.GE.U32.AND P0, PT, R2, UR4, PT ;  /* 0x0000000402007c0c */ /* 0x000fe2000bf06070 */
[----:B------:R-:W-:Y:S02]  /*0b10*/  IMAD.MOV.U32 R11, RZ, RZ, -0x1 ;  /* 0xffffffffff0b7424 */ /* 0x000fe400078e00ff */
[----:B------:R-:W-:Y:S01]  /*0b20*/  IMAD.MOV.U32 R7, RZ, RZ, -0x1 ;  /* 0xffffffffff077424 */ /* 0x000fe200078e00ff */
[----:B------:R-:W-:-:S13]  /*0b30*/  ISETP.GE.U32.AND.EX P0, PT, R3, UR5, PT, P0 ;  /* 0x0000000503007c0c */ /* 0x000fda000bf06100 */
[----:B------:R-:W-:Y:S05]  /*0b40*/  @P0 BRA `(.L_x_9) ;  /* 0x0000000400280947 */ /* 0x000fea0003800000 */
[----:B------:R-:W0:Y:S01]  /*0b50*/  LDC.64 R22, c[0x0][0x628] ;  /* 0x00018a00ff167b82 */ /* 0x000e220000000a00 */
[----:B------:R-:W-:Y:S02]  /*0b60*/  IMAD.MOV.U32 R10, RZ, RZ, R2 ;  /* 0x000000ffff0a7224 */ /* 0x000fe400078e0002 */
[----:B------:R-:W-:-:S05]  /*0b70*/  IMAD.MOV.U32 R11, RZ, RZ, R3 ;  /* 0x000000ffff0b7224 */ /* 0x000fca00078e0003 */
[----:B------:R-:W1:Y:S08]  /*0b80*/  LDC R18, c[0x0][0x630] ;  /* 0x00018c00ff127b82 */ /* 0x000e700000000800 */
[----:B------:R-:W2:Y:S01]  /*0b90*/  LDC.64 R24, c[0x0][0x620] ;  /* 0x00018800ff187b82 */ /* 0x000ea20000000a00 */
[----:B0-----:R-:W-:-:S04]  /*0ba0*/  ISETP.NE.U32.AND P0, PT, R22, RZ, PT ;  /* 0x000000ff1600720c */ /* 0x001fc80003f05070 */
[----:B------:R-:W-:-:S13]  /*0bb0*/  ISETP.NE.AND.EX P0, PT, R23, RZ, PT, P0 ;  /* 0x000000ff1700720c */ /* 0x000fda0003f05300 */
[----:B-12---:R-:W-:Y:S05]  /*0bc0*/  @!P0 BRA `(.L_x_10) ;  /* 0x0000000000288947 */ /* 0x006fea0003800000 */
[----:B------:R-:W0:Y:S02]  /*0bd0*/  LDC R7, c[0x0][0x634] ;  /* 0x00018d00ff077b82 */ /* 0x000e240000000800 */
[----:B0-----:R-:W-:-:S05]  /*0be0*/  IADD3 R7, P0, R2, R7, RZ ;  /* 0x0000000702077210 */ /* 0x001fca0007f1e0ff */
[----:B------:R-:W-:-:S04]  /*0bf0*/  IMAD.X R19, RZ, RZ, R3, P0 ;  /* 0x000000ffff137224 */ /* 0x000fc800000e0603 */
[----:B------:R-:W-:-:S04]  /*0c00*/  IMAD.WIDE.U32 R10, R19, R22, RZ ;  /* 0x00000016130a7225 */ /* 0x000fc800078e00ff */
[----:B------:R-:W-:-:S04]  /*0c10*/  IMAD.WIDE.U32 R14, P0, R7, R23, R10 ;  /* 0x00000017070e7225 */ /* 0x000fc8000780000a */
[----:B------:R-:W-:-:S04]  /*0c20*/  IMAD.WIDE.U32 R10, R7, R22, RZ ;  /* 0x00000016070a7225 */ /* 0x000fc800078e00ff */
[----:B------:R-:W-:Y:S01]  /*0c30*/  IMAD.X R17, RZ, RZ, RZ, P0 ;  /* 0x000000ffff117224 */ /* 0x000fe200000e06ff */
[----:B------:R-:W-:Y:S01]  /*0c40*/  IADD3 RZ, P0, R11, R14, RZ ;  /* 0x0000000e0bff7210 */ /* 0x000fe20007f1e0ff */
[----:B------:R-:W-:-:S04]  /*0c50*/  IMAD.MOV.U32 R16, RZ, RZ, R15 ;  /* 0x000000ffff107224 */ /* 0x000fc800078e000f */
[----:B------:R-:W-:-:S08]  /*0c60*/  IMAD.WIDE.U32.X R10, R19, R23, R16, P0 ;  /* 0x00000017130a7225 */ /* 0x000fd000000e0410 */
.L_x_10:
[----:B------:R-:W0:Y:S01]  /*0c70*/  LDC.64 R26, c[0x0][0x640] ;  /* 0x00019000ff1a7b82 */ /* 0x000e220000000a00 */
[--C-:B------:R-:W-:Y:S01]  /*0c80*/  SHF.R.U64 R28, R10, R18, R11.reuse ;  /* 0x000000120a1c7219 */ /* 0x100fe2000000120b */
[----:B------:R-:W-:Y:S01]  /*0c90*/  IMAD R29, R13, R20, R8 ;  /* 0x000000140d1d7224 */ /* 0x000fe200078e0208 */
[----:B------:R-:W-:Y:S01]  /*0ca0*/  SHF.R.U32.HI R7, RZ, R18, R11 ;  /* 0x00000012ff077219 */ /* 0x000fe2000001160b */
[----:B------:R-:W-:Y:S01]  /*0cb0*/  IMAD.MOV.U32 R23, RZ, RZ, 0x1 ;  /* 0x00000001ff177424 */ /* 0x000fe200078e00ff */
[----:B------:R-:W-:-:S03]  /*0cc0*/  IADD3 R9, P0, RZ, -R28, RZ ;  /* 0x8000001cff097210 */ /* 0x000fc60007f1e0ff */
[----:B------:R-:W1:Y:S02]  /*0cd0*/  LDC R16, c[0x0][0x618] ;  /* 0x00018600ff107b82 */ /* 0x000e640000000800 */
[----:B------:R-:W-:Y:S02]  /*0ce0*/  IMAD.X R7, RZ, RZ, ~R7, P0 ;  /* 0x000000ffff077224 */ /* 0x000fe400000e0e07 */
[----:B------:R-:W-:-:S04]  /*0cf0*/  IMAD.WIDE.U32 R10, R9, R24, R2 ;  /* 0x00000018090a7225 */ /* 0x000fc800078e0002 */
[----:B------:R-:W2:Y:S01]  /*0d00*/  LDC R15, c[0x0][0x608] ;  /* 0x00018200ff0f7b82 */ /* 0x000ea20000000800 */
[----:B------:R-:W-:-:S04]  /*0d10*/  IMAD R14, R7, R24, RZ ;  /* 0x00000018070e7224 */ /* 0x000fc800078e02ff */
[----:B------:R-:W-:-:S03]  /*0d20*/  IMAD R7, R9, R25, R14 ;  /* 0x0000001909077224 */ /* 0x000fc600078e020e */
[----:B------:R-:W3:Y:S01]  /*0d30*/  LDC R22, c[0x0][0x658] ;  /* 0x00019600ff167b82 */ /* 0x000ee20000000800 */
[----:B------:R-:W-:Y:S01]  /*0d40*/  IMAD.IADD R7, R11, 0x1, R7 ;  /* 0x000000010b077824 */ /* 0x000fe200078e0207 */
[----:B0-----:R-:W-:-:S04]  /*0d50*/  ISETP.NE.U32.AND P0, PT, R26, RZ, PT ;  /* 0x000000ff1a00720c */ /* 0x001fc80003f05070 */
[----:B------:R-:W-:Y:S02]  /*0d60*/  ISETP.NE.AND.EX P0, PT, R27, RZ, PT, P0 ;  /* 0x000000ff1b00720c */ /* 0x000fe40003f05300 */
[----:B------:R-:W0:Y:S01]  /*0d70*/  LDC R18, c[0x0][0x600] ;  /* 0x00018000ff127b82 */ /* 0x000e220000000800 */
[-CC-:B-1----:R-:W-:Y:S02]  /*0d80*/  SHF.R.U64 R19, R10, R16.reuse, R7.reuse ;  /* 0x000000100a137219 */ /* 0x182fe40000001207 */
[----:B------:R-:W-:Y:S01]  /*0d90*/  SHF.R.U32.HI R10, RZ, R16, R7 ;  /* 0x00000010ff0a7219 */ /* 0x000fe20000011607 */
[----:B------:R-:W-:-:S04]  /*0da0*/  IMAD.MOV.U32 R7, RZ, RZ, -0x1 ;  /* 0xffffffffff077424 */ /* 0x000fc800078e00ff */
[----:B------:R-:W1:Y:S01]  /*0db0*/  LDC R21, c[0x0][0x648] ;  /* 0x00019200ff157b82 */ /* 0x000e620000000800 */
[-CC-:B--2---:R-:W-:Y:S02]  /*0dc0*/  SHF.R.U64 R16, R19, R15.reuse, R10.reuse ;  /* 0x0000000f13107219 */ /* 0x184fe4000000120a */
[----:B------:R-:W-:-:S05]  /*0dd0*/  SHF.R.U32.HI R9, RZ, R15, R10 ;  /* 0x0000000fff097219 */ /* 0x000fca000001160a */
[----:B------:R-:W2:Y:S01]  /*0de0*/  LDC R24, c[0x0][0x638] ;  /* 0x00018e00ff187b82 */ /* 0x000ea20000000800 */
[-CC-:B---3--:R-:W-:Y:S02]  /*0df0*/  SHF.R.U64 R20, R16, R22.reuse, R9.reuse ;  /* 0x0000001610147219 */ /* 0x188fe40000001209 */
[-C--:B------:R-:W-:Y:S02]  /*0e00*/  SHF.L.U32 R7, R7, R22.reuse, RZ ;  /* 0x0000001607077219 */ /* 0x080fe400000006ff */
[----:B------:R-:W-:Y:S01]  /*0e10*/  SHF.R.U32.HI R9, RZ, R22, R9 ;  /* 0x00000016ff097219 */ /* 0x000fe20000011609 */
[----:B------:R-:W-:Y:S01]  /*0e20*/  IMAD.MOV.U32 R8, RZ, RZ, R20 ;  /* 0x000000ffff087224 */ /* 0x000fe200078e0014 */
[----:B------:R-:W-:Y:S01]  /*0e30*/  LOP3.LUT R13, RZ, R7, RZ, 0x33, !PT ;  /* 0x00000007ff0d7212 */ /* 0x000fe200078e33ff */
[----:B------:R-:W3:Y:S01]  /*0e40*/  LDC R25, c[0x0][0x610] ;  /* 0x00018400ff197b82 */ /* 0x000ee20000000800 */
[----:B------:R-:W-:Y:S05]  /*0e50*/  @!P0 BRA `(.L_x_11) ;  /* 0x0000000000288947 */ /* 0x000fea0003800000 */
[----:B------:R-:W4:Y:S02]  /*0e60*/  LDC R7, c[0x0][0x64c] ;  /* 0x00019300ff077b82 */ /* 0x000f240000000800 */
[----:B----4-:R-:W-:-:S05]  /*0e70*/  IADD3 R7, P0, R20, R7, RZ ;  /* 0x0000000714077210 */ /* 0x010fca0007f1e0ff */
        /* <DEDUP_REMOVED lines=8> */
.L_x_11:
[----:B-1----:R-:W-:Y:S01]  /*0f00*/  SHF.R.U64 R9, R8, R21, R9 ;  /* 0x0000001508097219 */ /* 0x002fe20000001209 */
[----:B0-----:R-:W-:Y:S01]  /*0f10*/  VIADD R10, R18, 0xffffffff ;  /* 0xffffffff120a7836 */ /* 0x001fe20000000000 */
[----:B------:R-:W-:Y:S01]  /*0f20*/  SHF.L.U32 R7, R23, R22, RZ ;  /* 0x0000001617077219 */ /* 0x000fe200000006ff */
[----:B------:R-:W-:Y:S01]  /*0f30*/  IMAD.MOV.U32 R14, RZ, RZ, 0x1 ;  /* 0x00000001ff0e7424 */ /* 0x000fe200078e00ff */
[----:B------:R-:W-:Y:S01]  /*0f40*/  LOP3.LUT R8, R16, R13, RZ, 0xc0, !PT ;  /* 0x0000000d10087212 */ /* 0x000fe200078ec0ff */
[----:B------:R-:W-:Y:S01]  /*0f50*/  IMAD.MOV R11, RZ, RZ, -R9 ;  /* 0x000000ffff0b7224 */ /* 0x000fe200078e0a09 */
[----:B------:R-:W-:Y:S02]  /*0f60*/  SEL R12, R12, R29, !P2 ;  /* 0x0000001d0c0c7207 */ /* 0x000fe40005000000 */
[----:B------:R-:W-:Y:S01]  /*0f70*/  LOP3.LUT R10, R19, R10, RZ, 0xc0, !PT ;  /* 0x0000000a130a7212 */ /* 0x000fe200078ec0ff */
[----:B------:R-:W-:Y:S02]  /*0f80*/  IMAD R9, R7, R9, R8 ;  /* 0x0000000907097224 */ /* 0x000fe400078e0208 */
[----:B--2---:R-:W-:-:S02]  /*0f90*/  IMAD R7, R11, R24, R20 ;  /* 0x000000180b077224 */ /* 0x004fc400078e0214 */
[----:B---3--:R-:W-:Y:S02]  /*0fa0*/  IMAD R12, R9, R25, R12 ;  /* 0x00000019090c7224 */ /* 0x008fe400078e020c */
[----:B------:R-:W-:-:S05]  /*0fb0*/  IMAD R7, R7, R18, R10 ;  /* 0x0000001207077224 */ /* 0x000fca00078e020a */
[----:B------:R-:W-:Y:S02]  /*0fc0*/  SEL R11, R7, R12, !P2 ;  /* 0x0000000c070b7207 */ /* 0x000fe40005000000 */
[----:B------:R-:W-:Y:S01]  /*0fd0*/  SEL R10, R12, R7, !P2 ;  /* 0x000000070c0a7207 */ /* 0x000fe20005000000 */
[----:B------:R-:W-:-:S07]  /*0fe0*/  IMAD.MOV.U32 R7, RZ, RZ, R28 ;  /* 0x000000ffff077224 */ /* 0x000fce00078e001c */
.L_x_9:
[----:B------:R-:W-:-:S08]  /*0ff0*/  NOP ;  /* 0x0000000000007918 */ /* 0x000fd00000000000 */
[----:B------:R-:W0:Y:S02]  /*1000*/  USETMAXREG.TRY_ALLOC.CTAPOOL UP0, 0xe8 ;  /* 0x000000e8000079c8 */ /* 0x000e240008000600 */
[----:B0-----:R-:W-:-:S13]  /*1010*/  PLOP3.LUT P0, PT, PT, PT, UP0, 0x80, 0x0 ;  /* 0x000000000000781c */ /* 0x001fda0003f0f008 */
[----:B------:R-:W-:Y:S05]  /*1020*/  @!P0 BRA `(.L_x_9) ;  /* 0xfffffffc00f08947 */ /* 0x000fea000383ffff */
[----:B------:R-:W-:Y:S01]  /*1030*/  ULDC.64 UR4, c[0x0][0x598] ;  /* 0x0001660000047ab9 */ /* 0x000fe20000000a00 */
[----:B------:R-:W-:Y:S01]  /*1040*/  ULDC.64 UR16, c[0x0][0x208] ;  /* 0x0000820000107ab9 */ /* 0x000fe20000000a00 */
[----:B------:R-:W-:-:S04]  /*1050*/  ISETP.NE.U32.AND P0, PT, RZ, UR4, PT ;  /* 0x00000004ff007c0c */ /* 0x000fc8000bf05070 */
[----:B------:R-:W-:-:S13]  /*1060*/  ISETP.NE.AND.EX P0, PT, RZ, UR5, PT, P0 ;  /* 0x00000005ff007c0c */ /* 0x000fda000bf05300 */
[----:B------:R-:W-:Y:S05]  /*1070*/  @!P0 BRA `(.L_x_12) ;  /* 0x00000000001c8947 */ /* 0x000fea0003800000 */
[----:B------:R-:W0:Y:S02]  /*1080*/  LDC.64 R8, c[0x0][0x598] ;  /* 0x00016600ff087b82 */ /* 0x000e240000000a00 */
[----:B0-----:R-:W2:Y:S02]  /*1090*/  LDG.E.64 R8, desc[UR16][R8.64] ;  /* 0x0000001008087981 */ /* 0x001ea4000c1e1b00 */
[----:B--2---:R-:W-:-:S04]  /*10a0*/  ISETP.NE.U32.AND P0, PT, R8, RZ, PT ;  /* 0x000000ff0800720c */ /* 0x004fc80003f05070 */
[----:B------:R-:W-:-:S13]  /*10b0*/  ISETP.NE.AND.EX P0, PT, R9, RZ, PT, P0 ;  /* 0x000000ff0900720c */ /* 0x000fda0003f05300 */
[----:B------:R-:W-:Y:S05]  /*10c0*/  @!P0 BRA `(.L_x_12) ;  /* 0x0000000000088947 */ /* 0x000fea0003800000 */
[----:B------:R0:W5:Y:S01]  /*10d0*/  LD.E R8, desc[UR16][R8.64] ;  /* 0x0000001008087980 */ /* 0x000162000c101900 */
[----:B------:R-:W-:Y:S05]  /*10e0*/  BRA `(.L_x_13) ;  /* 0x0000000000207947 */ /* 0x000fea0003800000 */
.L_x_12:
[----:B------:R-:W-:Y:S02]  /*10f0*/  ULDC.64 UR4, c[0x0][0x588] ;  /* 0x0001620000047ab9 */ /* 0x000fe40000000a00 */
[----:B------:R-:W-:-:S04]  /*1100*/  ISETP.NE.U32.AND P0, PT, RZ, UR4, PT ;  /* 0x00000004ff007c0c */ /* 0x000fc8000bf05070 */
[----:B------:R-:W-:-:S13]  /*1110*/  ISETP.NE.AND.EX P0, PT, RZ, UR5, PT, P0 ;  /* 0x00000005ff007c0c */ /* 0x000fda000bf05300 */
[----:B------:R-:W-:Y:S05]  /*1120*/  @!P0 BRA `(.L_x_14) ;  /* 0x00000000000c8947 */ /* 0x000fea0003800000 */
[----:B------:R-:W0:Y:S02]  /*1130*/  LDC.64 R8, c[0x0][0x588] ;  /* 0x00016200ff087b82 */ /* 0x000e240000000a00 */
[----:B0-----:R1:W5:Y:S01]  /*1140*/  LDG.E R8, desc[UR16][R8.64] ;  /* 0x0000001008087981 */ /* 0x001362000c1e1900 */
[----:B------:R-:W-:Y:S05]  /*1150*/  BRA `(.L_x_13) ;  /* 0x0000000000047947 */ /* 0x000fea0003800000 */
.L_x_14:
[----:B------:R-:W2:Y:S02]  /*1160*/  LDC R8, c[0x0][0x580] ;  /* 0x00016000ff087b82 */ /* 0x000ea40000000800 */
.L_x_13:
[----:B------:R-:W-:Y:S02]  /*1170*/  ULDC.64 UR4, c[0x0][0x5a0] ;  /* 0x0001680000047ab9 */ /* 0x000fe40000000a00 */
[----:B------:R-:W-:-:S04]  /*1180*/  ISETP.NE.U32.AND P0, PT, RZ, UR4, PT ;  /* 0x00000004ff007c0c */ /* 0x000fc8000bf05070 */
[----:B------:R-:W-:-:S13]  /*1190*/  ISETP.NE.AND.EX P0, PT, RZ, UR5, PT, P0 ;  /* 0x00000005ff007c0c */ /* 0x000fda000bf05300 */
[----:B------:R-:W-:Y:S05]  /*11a0*/  @!P0 BRA `(.L_x_15) ;  /* 0x00000000001c8947 */ /* 0x000fea0003800000 */
[----:B------:R-:W3:Y:S02]  /*11b0*/  LDC.64 R12, c[0x0][0x5a0] ;  /* 0x00016800ff0c7b82 */ /* 0x000ee40000000a00 */
[----:B---3--:R-:W3:Y:S02]  /*11c0*/  LDG.E.64 R12, desc[UR16][R12.64] ;  /* 0x000000100c0c7981 */ /* 0x008ee4000c1e1b00 */
[----:B---3--:R-:W-:-:S04]  /*11d0*/  ISETP.NE.U32.AND P0, PT, R12, RZ, PT ;  /* 0x000000ff0c00720c */ /* 0x008fc80003f05070 */
[----:B------:R-:W-:-:S13]  /*11e0*/  ISETP.NE.AND.EX P0, PT, R13, RZ, PT, P0 ;  /* 0x000000ff0d00720c */ /* 0x000fda0003f05300 */
[----:B------:R-:W-:Y:S05]  /*11f0*/  @!P0 BRA `(.L_x_15) ;  /* 0x0000000000088947 */ /* 0x000fea0003800000 */
[----:B01----:R0:W5:Y:S01]  /*1200*/  LD.E R9, desc[UR16][R12.64] ;  /* 0x000000100c097980 */ /* 0x003162000c101900 */
[----:B------:R-:W-:Y:S05]  /*1210*/  BRA `(.L_x_16) ;  /* 0x0000000000207947 */ /* 0x000fea0003800000 */
.L_x_15:
[----:B------:R-:W-:Y:S02]  /*1220*/  ULDC.64 UR4, c[0x0][0x590] ;  /* 0x0001640000047ab9 */ /* 0x000fe40000000a00 */
[----:B------:R-:W-:-:S04]  /*1230*/  ISETP.NE.U32.AND P0, PT, RZ, UR4, PT ;  /* 0x00000004ff007c0c */ /* 0x000fc8000bf05070 */
[----:B------:R-:W-:-:S13]  /*1240*/  ISETP.NE.AND.EX P0, PT, RZ, UR5, PT, P0 ;  /* 0x00000005ff007c0c */ /* 0x000fda000bf05300 */
[----:B------:R-:W-:Y:S05]  /*1250*/  @!P0 BRA `(.L_x_17) ;  /* 0x00000000000c8947 */ /* 0x000fea0003800000 */
[----:B------:R-:W0:Y:S02]  /*1260*/  LDC.64 R12, c[0x0][0x590] ;  /* 0x00016400ff0c7b82 */ /* 0x000e240000000a00 */
[----:B01----:R1:W5:Y:S01]  /*1270*/  LDG.E R9, desc[UR16][R12.64] ;  /* 0x000000100c097981 */ /* 0x003362000c1e1900 */
[----:B------:R-:W-:Y:S05]  /*1280*/  BRA `(.L_x_16) ;  /* 0x0000000000047947 */ /* 0x000fea0003800000 */
.L_x_17:
[----:B01----:R-:W3:Y:S02]  /*1290*/  LDC R9, c[0x0][0x584] ;  /* 0x00016100ff097b82 */ /* 0x003ee40000000800 */
.L_x_16:
[----:B------:R-:W-:-:S13]  /*12a0*/  LOP3.LUT P0, RZ, R14, 0xff, RZ, 0xc0, !PT ;  /* 0x000000ff0eff7812 */ /* 0x000fda000780c0ff */
[----:B------:R-:W-:Y:S05]  /*12b0*/  @!P0 EXIT ;  /* 0x000000000000894d */ /* 0x000fea0003800000 */
[----:B------:R-:W-:Y:S01]  /*12c0*/  ULDC UR4, c[0x0][0x28c] ;  /* 0x0000a30000047ab9 */ /* 0x000fe20000000800 */
[----:B------:R-:W-:Y:S01]  /*12d0*/  LOP3.LUT R142, R4, 0x1, RZ, 0xfc, !PT ;  /* 0x00000001048e7812 */ /* 0x000fe200078efcff */
[----:B------:R-:W-:-:S04]  /*12e0*/  UIADD3 UR4, UR4, 0x3f, URZ ;  /* 0x0000003f04047890 */ /* 0x000fc8000fffe03f */
[----:B------:R-:W-:-:S04]  /*12f0*/  USHF.R.S32.HI UR5, URZ, 0x1f, UR4 ;  /* 0x0000001f3f057899 */ /* 0x000fc80008011404 */
[----:B------:R-:W-:-:S03]  /*1300*/  ULEA.HI UR5, UR5, UR4, URZ, 0x6 ;  /* 0x0000000405057291 */ /* 0x000fc6000f8f303f */
[----:B------:R-:W-:Y:S01]  /*1310*/  UMOV UR4, URZ ;  /* 0x0000003f00047c82 */ /* 0x000fe20008000000 */
[----:B------:R-:W-:-:S03]  /*1320*/  USHF.R.S32.HI UR9, URZ, 0x6, UR5 ;  /* 0x000000063f097899 */ /* 0x000fc60008011405 */
[----:B------:R-:W-:-:S09]  /*1330*/  UMOV UR5, URZ ;  /* 0x0000003f00057c82 */ /* 0x000fd20008000000 */
.L_x_172:
[----:B01----:R-:W-:Y:S01]  /*1340*/  LOP3.LUT R12, R0, 0x80, RZ, 0xc0, !PT ;  /* 0x00000080000c7812 */ /* 0x003fe200078ec0ff */
[----:B------:R-:W0:Y:S01]  /*1350*/  S2UR UR13, SR_CgaCtaId ;  /* 0x00000000000d79c3 */ /* 0x000e220000008800 */
[----:B------:R-:W-:Y:S01]  /*1360*/  UMOV UR12, 0x400 ;  /* 0x00000400000c7882 */ /* 0x000fe20000000000 */
[----:B------:R-:W-:Y:S01]  /*1370*/  UMOV UR6, URZ ;  /* 0x0000003f00067c82 */ /* 0x000fe20008000000 */
[----:B------:R-:W-:Y:S01]  /*1380*/  SHF.R.U32.HI R12, RZ, 0x7, R12 ;  /* 0x00000007ff0c7819 */ /* 0x000fe2000001160c */
[----:B------:R-:W-:Y:S01]  /*1390*/  UMOV UR7, URZ ;  /* 0x0000003f00077c82 */ /* 0x000fe20008000000 */
[----:B------:R-:W-:Y:S01]  /*13a0*/  UMOV UR18, UR5 ;  /* 0x0000000500127c82 */ /* 0x000fe20008000000 */
[----:B------:R-:W-:Y:S02]  /*13b0*/  CS2R R16, SRZ ;  /* 0x0000000000107805 */ /* 0x000fe4000001ff00 */
[----:B------:R-:W-:Y:S01]  /*13c0*/  CS2R R14, SRZ ;  /* 0x00000000000e7805 */ /* 0x000fe2000001ff00 */
[----:B------:R-:W1:Y:S01]  /*13d0*/  LDC R13, c[0x0][0x28c] ;  /* 0x0000a300ff0d7b82 */ /* 0x000e620000000800 */
[----:B------:R-:W4:Y:S01]  /*13e0*/  SHFL.IDX PT, R12, R12, RZ, 0x1f ;  /* 0x00001fff0c0c7589 */ /* 0x000f2200000e0000 */
[----:B------:R-:W-:-:S02]  /*13f0*/  CS2R R18, SRZ ;  /* 0x0000000000127805 */ /* 0x000fc4000001ff00 */
[----:B------:R-:W-:Y:S02]  /*1400*/  CS2R R20, SRZ ;  /* 0x0000000000147805 */ /* 0x000fe4000001ff00 */
[----:B------:R-:W-:Y:S02]  /*1410*/  CS2R R22, SRZ ;  /* 0x0000000000167805 */ /* 0x000fe4000001ff00 */
[----:B------:R-:W-:Y:S02]  /*1420*/  CS2R R88, SRZ ;  /* 0x0000000000587805 */ /* 0x000fe4000001ff00 */
[----:B------:R-:W-:Y:S02]  /*1430*/  CS2R R90, SRZ ;  /* 0x00000000005a7805 */ /* 0x000fe4000001ff00 */
[----:B------:R-:W-:Y:S02]  /*1440*/  CS2R R94, SRZ ;  /* 0x00000000005e7805 */ /* 0x000fe4000001ff00 */
        /* <DEDUP_REMOVED lines=16> */
[----:B-1----:R-:W-:Y:S02]  /*1550*/  ISETP.GE.AND P0, PT, R13, 0x1, PT ;  /* 0x000000010d00780c */ /* 0x002fe40003f06270 */
[----:B------:R-:W-:Y:S02]  /*1560*/  CS2R R126, SRZ ;  /* 0x00000000007e7805 */ /* 0x000fe4000001ff00 */
[----:B----4-:R-:W-:-:S02]  /*1570*/  R2UR UR8, R12 ;  /* 0x000000000c0872ca */ /* 0x010fc400000e0000 */
[----:B------:R-:W-:Y:S02]  /*1580*/  CS2R R128, SRZ ;  /* 0x0000000000807805 */ /* 0x000fe4000001ff00 */
[----:B------:R-:W-:Y:S02]  /*1590*/  CS2R R130, SRZ ;  /* 0x0000000000827805 */ /* 0x000fe4000001ff00 */
[----:B------:R-:W-:Y:S02]  /*15a0*/  CS2R R132, SRZ ;  /* 0x0000000000847805 */ /* 0x000fe4000001ff00 */
[----:B------:R-:W-:Y:S02]  /*15b0*/  CS2R R134, SRZ ;  /* 0x0000000000867805 */ /* 0x000fe4000001ff00 */
[----:B------:R-:W-:Y:S02]  /*15c0*/  CS2R R136, SRZ ;  /* 0x0000000000887805 */ /* 0x000fe4000001ff00 */
[----:B------:R-:W-:Y:S01]  /*15d0*/  CS2R R138, SRZ ;  /* 0x00000000008a7805 */ /* 0x000fe2000001ff00 */
[----:B------:R-:W-:Y:S01]  /*15e0*/  IMAD.MOV.U32 R141, RZ, RZ, RZ ;  /* 0x000000ffff8d7224 */ /* 0x000fe200078e00ff */
[----:B------:R-:W-:Y:S01]  /*15f0*/  CS2R R24, SRZ ;  /* 0x0000000000187805 */ /* 0x000fe2000001ff00 */
[----:B------:R-:W-:Y:S01]  /*1600*/  IMAD.MOV.U32 R143, RZ, RZ, RZ ;  /* 0x000000ffff8f7224 */ /* 0x000fe200078e00ff */
[----:B---3--:R-:W-:Y:S01]  /*1610*/  CS2R R26, SRZ ;  /* 0x00000000001a7805 */ /* 0x008fe2000001ff00 */
[----:B------:R-:W-:Y:S01]  /*1620*/  IMAD.U32 R144, RZ, RZ, UR4 ;  /* 0x00000004ff907e24 */ /* 0x000fe2000f8e00ff */
[----:B------:R-:W-:Y:S01]  /*1630*/  CS2R R28, SRZ ;  /* 0x00000000001c7805 */ /* 0x000fe2000001ff00 */
[----:B------:R-:W-:Y:S01]  /*1640*/  ULEA.HI UR10, UR8, UR8, URZ, 0x1 ;  /* 0x00000008080a7291 */ /* 0x000fe2000f8f083f */
[----:B------:R-:W-:-:S02]  /*1650*/  CS2R R30, SRZ ;  /* 0x00000000001e7805 */ /* 0x000fc4000001ff00 */
[----:B------:R-:W-:Y:S02]  /*1660*/  CS2R R32, SRZ ;  /* 0x0000000000207805 */ /* 0x000fe4000001ff00 */
[----:B------:R-:W-:Y:S01]  /*1670*/  CS2R R34, SRZ ;  /* 0x0000000000227805 */ /* 0x000fe2000001ff00 */
[----:B------:R-:W-:Y:S01]  /*1680*/  ULOP3.LUT UR11, UR10, 0xffffe, URZ, 0xc0, !UPT ;  /* 0x000ffffe0a0b7892 */ /* 0x000fe2000f8ec03f */
[----:B------:R-:W-:Y:S01]  /*1690*/  CS2R R36, SRZ ;  /* 0x0000000000247805 */ /* 0x000fe2000001ff00 */
[----:B0-----:R-:W-:Y:S01]  /*16a0*/  ULEA UR10, UR13, UR12, 0x18 ;  /* 0x0000000c0d0a7291 */ /* 0x001fe2000f8ec03f */
[----:B------:R-:W-:Y:S01]  /*16b0*/  CS2R R38, SRZ ;  /* 0x0000000000267805 */ /* 0x000fe2000001ff00 */
[----:B------:R-:W-:Y:S01]  /*16c0*/  UIADD3 UR11, UR8, -UR11, URZ ;  /* 0x8000000b080b7290 */ /* 0x000fe2000fffe03f */
[----:B------:R-:W-:Y:S02]  /*16d0*/  CS2R R40, SRZ ;  /* 0x0000000000287805 */ /* 0x000fe4000001ff00 */
[----:B------:R-:W-:Y:S01]  /*16e0*/  CS2R R42, SRZ ;  /* 0x00000000002a7805 */ /* 0x000fe2000001ff00 */
[----:B------:R-:W-:Y:S01]  /*16f0*/  UMOV UR8, URZ ;  /* 0x0000003f00087c82 */ /* 0x000fe20008000000 */
[----:B------:R-:W-:Y:S01]  /*1700*/  ULEA UR11, UR11, UR10, 0xc ;  /* 0x0000000a0b0b7291 */ /* 0x000fe2000f8e603f */
[----:B------:R-:W-:-:S02]  /*1710*/  CS2R R44, SRZ ;  /* 0x00000000002c7805 */ /* 0x000fc4000001ff00 */
[----:B------:R-:W-:Y:S02]  /*1720*/  CS2R R46, SRZ ;  /* 0x00000000002e7805 */ /* 0x000fe4000001ff00 */
[----:B------:R-:W-:Y:S01]  /*1730*/  CS2R R48, SRZ ;  /* 0x0000000000307805 */ /* 0x000fe2000001ff00 */
[----:B------:R-:W-:Y:S01]  /*1740*/  UIADD3 UR11, UR11, 0x200, URZ ;  /* 0x000002000b0b7890 */ /* 0x000fe2000fffe03f */
[----:B------:R-:W-:Y:S02]  /*1750*/  CS2R R50, SRZ ;  /* 0x0000000000327805 */ /* 0x000fe4000001ff00 */
[----:B------:R-:W-:Y:S02]  /*1760*/  CS2R R52, SRZ ;  /* 0x0000000000347805 */ /* 0x000fe4000001ff00 */
[----:B------:R-:W-:Y:S01]  /*1770*/  CS2R R54, SRZ ;  /* 0x0000000000367805 */ /* 0x000fe2000001ff00 */
[----:B------:R-:W-:Y:S01]  /*1780*/  USHF.R.U32.HI UR11, URZ, 0x4, UR11 ;  /* 0x000000043f0b7899 */ /* 0x000fe2000801160b */
[----:B------:R-:W-:-:S02]  /*1790*/  CS2R R56, SRZ ;  /* 0x0000000000387805 */ /* 0x000fc4000001ff00 */
[----:B------:R-:W-:Y:S02]  /*17a0*/  CS2R R58, SRZ ;  /* 0x00000000003a7805 */ /* 0x000fe4000001ff00 */
[----:B------:R-:W-:Y:S01]  /*17b0*/  CS2R R60, SRZ ;  /* 0x00000000003c7805 */ /* 0x000fe2000001ff00 */
[----:B------:R-:W-:Y:S01]  /*17c0*/  ULOP3.LUT UR11, UR11, 0x3fff, URZ, 0xc0, !UPT ;  /* 0x00003fff0b0b7892 */ /* 0x000fe2000f8ec03f */
        /* <DEDUP_REMOVED lines=12> */
[----:B------:R-:W-:Y:S01]  /*1890*/  CS2R R86, SRZ ;  /* 0x0000000000567805 */ /* 0x000fe2000001ff00 */
[----:B------:R-:W-:Y:S06]  /*18a0*/  @!P0 BRA `(.L_x_18) ;  /* 0x0000000800308947 */ /* 0x000fec0003800000 */
[----:B------:R-:W-:-:S13]  /*18b0*/  ISETP.NE.AND P1, PT, R142, 0x3, PT ;  /* 0x000000038e00780c */ /* 0x000fda0003f25270 */
[----:B------:R-:W-:Y:S05]  /*18c0*/  @!P1 BRA `(.L_x_19) ;  /* 0x0000000000049947 */ /* 0x000fea0003800000 */
[----:B------:R-:W-:Y:S01]  /*18d0*/  BPT.TRAP 0x1 ;  /* 0x000000040000795c */ /* 0x000fe20000300000 */
.L_x_19:
[----:B------:R-:W-:Y:S01]  /*18e0*/  ULEA UR6, UR5, UR10, 0x3 ;  /* 0x0000000a05067291 */ /* 0x000fe2000f8e183f */
[----:B------:R-:W-:-:S05]  /*18f0*/  IMAD.U32 R12, RZ, RZ, UR4 ;  /* 0x00000004ff0c7e24 */ /* 0x000fca000f8e00ff */
[----:B------:R-:W-:-:S04]  /*1900*/  SHF.L.U32 R12, R12, 0x1f, RZ ;  /* 0x0000001f0c0c7819 */ /* 0x000fc800000006ff */
[----:B------:R0:W1:Y:S01]  /*1910*/  SYNCS.PHASECHK.TRANS64.TRYWAIT P0, [UR6], R12 ;  /* 0x0000000cff0075a7 */ /* 0x0000620008000146 */
[----:B------:R-:W-:Y:S05]  /*1920*/  @!P1 BRA `(.L_x_20) ;  /* 0x0000000000049947 */ /* 0x000fea0003800000 */
[----:B------:R-:W-:Y:S01]  /*1930*/  BPT.TRAP 0x1 ;  /* 0x000000040000795c */ /* 0x000fe20000300000 */
.L_x_20:
[----:B-1----:R-:W-:Y:S05]  /*1940*/  @P0 BRA `(.L_x_21) ;  /* 0x0000000000080947 */ /* 0x002fea0003800000 */
[----:B------:R-:W1:Y:S02]  /*1950*/  SYNCS.PHASECHK.TRANS64.TRYWAIT P0, [UR6], R12 ;  /* 0x0000000cff0075a7 */ /* 0x000e640008000146 */
[----:B-1----:R-:W-:Y:S05]  /*1960*/  @!P0 BRA `(.L_x_22) ;  /* 0x00000080009c8947 */ /* 0x002fea0003800000 */
.L_x_21:
[----:B------:R-:W-:Y:S01]  /*1970*/  UIADD3 UR6, UR10, 0x1c200, URZ ;  /* 0x0001c2000a067890 */ /* 0x000fe2000fffe03f */
[----:B------:R-:W-:Y:S01]  /*1980*/  WARPGROUP.ARRIVE ;  /* 0x00000000000079c5 */ /* 0x000fe20000000000 */
[----:B------:R-:W-:Y:S01]  /*1990*/  ULOP3.LUT UR12, UR11, 0x10000, URZ, 0xfc, !UPT ;  /* 0x000100000b0c7892 */ /* 0x000fe2000f8efc3f */
[----:B------:R-:W-:Y:S01]  /*19a0*/  CS2R R16, SRZ ;  /* 0x0000000000107805 */ /* 0x000fe2000001ff00 */
[----:B------:R-:W-:Y:S01]  /*19b0*/  USHF.R.U32.HI UR6, URZ, 0x4, UR6 ;  /* 0x000000043f067899 */ /* 0x000fe20008011606 */
[----:B------:R-:W-:Y:S01]  /*19c0*/  CS2R R14, SRZ ;  /* 0x00000000000e7805 */ /* 0x000fe2000001ff00 */
[----:B------:R-:W-:Y:S01]  /*19d0*/  ULEA UR12, UR5, UR12, 0x9 ;  /* 0x0000000c050c7291 */ /* 0x000fe2000f8e483f */
[----:B------:R-:W-:Y:S01]  /*19e0*/  CS2R R18, SRZ ;  /* 0x0000000000127805 */ /* 0x000fe2000001ff00 */
[----:B------:R-:W-:Y:S01]  /*19f0*/  ULOP3.LUT UR6, UR6, 0x3fff, URZ, 0xc0, !UPT ;  /* 0x00003fff06067892 */ /* 0x000fe2000f8ec03f */
[----:B------:R-:W-:Y:S01]  /*1a00*/  CS2R R20, SRZ ;  /* 0x0000000000147805 */ /* 0x000fe2000001ff00 */
[----:B------:R-:W-:Y:S01]  /*1a10*/  UMOV UR13, 0x80000020 ;  /* 0x80000020000d7882 */ /* 0x000fe20000000000 */
[----:B------:R-:W-:Y:S01]  /*1a20*/  UMOV UR15, 0x80000020 ;  /* 0x80000020000f7882 */ /* 0x000fe20000000000 */
[----:B------:R-:W-:Y:S01]  /*1a30*/  ULOP3.LUT UR6, UR6, 0x10000, URZ, 0xfc, !UPT ;  /* 0x0001000006067892 */ /* 0x000fe2000f8efc3f */
[----:B------:R-:W-:Y:S01]  /*1a40*/  CS2R R22, SRZ ;  /* 0x0000000000167805 */ /* 0x000fe2000001ff00 */
[----:B------:R-:W-:Y:S01]  /*1a50*/  ULDC UR7, c[0x0][0x50c] ;  /* 0x0001430000077ab9 */ /* 0x000fe20000000800 */
[----:B------:R-:W-:Y:S01]  /*1a60*/  CS2R R88, SRZ ;  /* 0x0000000000587805 */ /* 0x000fe2000001ff00 */
[----:B------:R-:W-:Y:S01]  /*1a70*/  ULEA UR14, UR5, UR6, 0x9 ;  /* 0x00000006050e7291 */ /* 0x000fe2000f8e483f */
[----:B------:R-:W-:Y:S01]  /*1a80*/  CS2R R90, SRZ ;  /* 0x00000000005a7805 */ /* 0x000fe2000001ff00 */
[----:B------:R-:W-:Y:S01]  /*1a90*/  UISETP.NE.AND UP0, UPT, UR7, 0x2, UPT ;  /* 0x000000020700788c */ /* 0x000fe2000bf05270 */
[----:B------:R-:W-:Y:S01]  /*1aa0*/  CS2R R94, SRZ ;  /* 0x00000000005e7805 */ /* 0x000fe2000001ff00 */
[----:B------:R-:W-:Y:S01]  /*1ab0*/  UMOV UR6, 0x2 ;  /* 0x0000000200067882 */ /* 0x000fe20000000000 */
[----:B------:R-:W-:Y:S01]  /*1ac0*/  CS2R R92, SRZ ;  /* 0x00000000005c7805 */ /* 0x000fe2000001ff00 */
[----:B------:R-:W-:Y:S01]  /*1ad0*/  USEL UR7, URZ, 0x1, UP0 ;  /* 0x000000013f077887 */ /* 0x000fe20008000000 */
[----:B------:R-:W-:-:S02]  /*1ae0*/  CS2R R96, SRZ ;  /* 0x0000000000607805 */ /* 0x000fc4000001ff00 */
[----:B------:R-:W-:Y:S01]  /*1af0*/  CS2R R98, SRZ ;  /* 0x0000000000627805 */ /* 0x000fe2000001ff00 */
[----:B------:R-:W-:Y:S01]  /*1b00*/  QGMMA.64x128x32.F32.E4M3.E4M3 R24, gdesc[UR12], RZ, !UPT ;  /* 0x01e000000c1879f3 */ /* 0x000fe2000c7008ff */
[----:B------:R-:W-:Y:S01]  /*1b10*/  UIADD3 UR12, UR12, 0x2, URZ ;  /* 0x000000020c0c7890 */ /* 0x000fe2000fffe03f */
[----:B------:R-:W-:Y:S02]  /*1b20*/  CS2R R100, SRZ ;  /* 0x0000000000647805 */ /* 0x000fe4000001ff00 */
[----:B------:R-:W-:Y:S01]  /*1b30*/  ISETP.NE.AND P0, PT, RZ, UR7, PT ;  /* 0x00000007ff007c0c */ /* 0x000fe2000bf05270 */
[----:B------:R-:W-:Y:S01]  /*1b40*/  UIADD3 UR14, UR14, 0x2, URZ ;  /* 0x000000020e0e7890 */ /* 0x000fe2000fffe03f */
[----:B------:R-:W-:Y:S01]  /*1b50*/  CS2R R102, SRZ ;  /* 0x0000000000667805 */ /* 0x000fe2000001ff00 */
[----:B------:R-:W-:Y:S01]  /*1b60*/  UMOV UR13, 0x80000020 ;  /* 0x80000020000d7882 */ /* 0x000fe20000000000 */
[----:B------:R-:W-:Y:S01]  /*1b70*/  UMOV UR15, 0x80000020 ;  /* 0x80000020000f7882 */ /* 0x000fe20000000000 */
        /* <DEDUP_REMOVED lines=17> */
[----:B------:R-:W-:Y:S01]  /*1c90*/  CS2R R138, SRZ ;  /* 0x00000000008a7805 */ /* 0x000fe2000001ff00 */
[----:B------:R-:W-:Y:S02]  /*1ca0*/  IMAD.MOV.U32 R141, RZ, RZ, RZ ;  /* 0x000000ffff8d7224 */ /* 0x000fe400078e00ff */
[----:B------:R-:W-:Y:S01]  /*1cb0*/  IMAD.MOV.U32 R143, RZ, RZ, RZ ;  /* 0x000000ffff8f7224 */ /* 0x000fe200078e00ff */
[----:B------:R-:W-:Y:S01]  /*1cc0*/  QGMMA.64x128x32.F32.E4M3.E4M3 R24, gdesc[UR12], R24, gsb0 ;  /* 0x01e000000c1879f3 */ /* 0x000fe20008000818 */
[----:B------:R-:W-:Y:S05]  /*1cd0*/  @!P0 BRA `(.L_x_23) ;  /* 0x0000000400088947 */ /* 0x000fea0003800000 */
[----:B------:R-:W-:Y:S02]  /*1ce0*/  WARPGROUP.DEPBAR.LE gsb0, 0x0 ;  /* 0x00008000000079c5 */ /* 0x000fe40000010000 */
[----:B------:R-:W-:-:S01]  /*1cf0*/  FADD R143, RZ, R24 ;  /* 0x00000018ff8f7221 */ /* 0x000fc20000000000 */
[----:B------:R-:W-:Y:S01]  /*1d00*/  FADD R138, RZ, R25 ;  /* 0x00000019ff8a7221 */ /* 0x000fe20000000000 */
        /* <DEDUP_REMOVED lines=62> */
[----:B------:R-:W-:-:S06]  /*20f0*/  UMOV UR6, URZ ;  /* 0x0000003f00067c82 */ /* 0x000fcc0008000000 */
.L_x_23:
[----:B------:R-:W-:-:S04]  /*2100*/  UIADD3 UR18, UR5, 0x1, URZ ;  /* 0x0000000105127890 */ /* 0x000fc8000fffe03f */
[----:B------:R-:W-:-:S04]  /*2110*/  UISETP.NE.AND UP0, UPT, UR18, 0xe, UPT ;  /* 0x0000000e1200788c */ /* 0x000fc8000bf05270 */
[----:B------:R-:W-:Y:S02]  /*2120*/  USEL UR8, URZ, 0x1, UP0 ;  /* 0x000000013f087887 */ /* 0x000fe40008000000 */
[----:B------:R-:W-:Y:S02]  /*2130*/  USEL UR18, UR18, URZ, UP0 ;  /* 0x0000003f12127287 */ /* 0x000fe40008000000 */
[----:B------:R-:W-:-:S06]  /*2140*/  ULOP3.LUT UR8, UR4, UR8, URZ, 0x3c, !UPT ;  /* 0x0000000804087292 */ /* 0x000fcc000f8e3c3f */
[----:B------:R-:W-:Y:S01]  /*2150*/  IMAD.U32 R144, RZ, RZ, UR8 ;  /* 0x00000008ff907e24 */ /* 0x000fe2000f8e00ff */
[----:B------:R-:W-:-:S06]  /*2160*/  UMOV UR8, 0x1 ;  /* 0x0000000100087882 */ /* 0x000fcc0000000000 */
.L_x_18:
[----:B------:R-:W-:-:S04]  /*2170*/  UISETP.LT.AND UP0, UPT, UR9, 0x1, UPT ;  /* 0x000000010900788c */ /* 0x000fc8000bf01270 */
[----:B------:R-:W-:-:S04]  /*2180*/  USEL UR12, UR9, 0x1, UP0 ;  /* 0x00000001090c7887 */ /* 0x000fc80008000000 */
[----:B------:R-:W-:-:S04]  /*2190*/  UIADD3 UR12, UR9, -UR12, URZ ;  /* 0x8000000c090c7290 */ /* 0x000fc8000fffe03f */
[----:B------:R-:W-:-:S06]  /*21a0*/  UISETP.GE.AND UP0, UPT, UR12, 0x1, UPT ;  /* 0x000000010c00788c */ /* 0x000fcc000bf06270 */
[----:B------:R-:W-:-:S13]  /*21b0*/  PLOP3.LUT P0, PT, PT, PT, UP0, 0x80, 0x0 ;  /* 0x000000000000781c */ /* 0x000fda0003f0f008 */
[----:B------:R-:W-:Y:S05]  /*21c0*/  @!P0 BRA `(.L_x_24) ;  /* 0x0000000800088947 */ /* 0x000fea0003800000 */
[----:B01----:R-:W-:Y:S01]  /*21d0*/  IMAD.U32 R12, RZ, RZ, UR12 ;  /* 0x0000000cff0c7e24 */ /* 0x003fe2000f8e00ff */
[----:B------:R-:W-:Y:S01]  /*21e0*/  ULDC UR19, c[0x0][0x50c] ;  /* 0x0001430000137ab9 */ /* 0x000fe20000000800 */
[----:B------:R-:W-:-:S07]  /*21f0*/  IMAD.U32 R13, RZ, RZ, UR5 ;  /* 0x00000005ff0d7e24 */ /* 0x000fce000f8e00ff */
.L_x_32:
[----:B------:R-:W-:-:S13]  /*2200*/  ISETP.NE.AND P1, PT, R142, 0x3, PT ;  /* 0x000000038e00780c */ /* 0x000fda0003f25270 */
[----:B------:R-:W-:Y:S05]  /*2210*/  @!P1 BRA `(.L_x_25) ;  /* 0x0000000000049947 */ /* 0x000fea0003800000 */
[----:B------:R-:W-:Y:S01]  /*2220*/  BPT.TRAP 0x1 ;  /* 0x000000040000795c */ /* 0x000fe20000300000 */
.L_x_25:
[----:B------:R-:W0:Y:S01]  /*2230*/  S2UR UR12, SR_CgaCtaId ;  /* 0x00000000000c79c3 */ /* 0x000e220000008800 */
[----:B------:R-:W-:Y:S01]  /*2240*/  UMOV UR10, 0x400 ;  /* 0x00000400000a7882 */ /* 0x000fe20000000000 */
[----:B------:R-:W-:Y:S01]  /*2250*/  SHF.L.U32 R140, R144, 0x1f, RZ ;  /* 0x0000001f908c7819 */ /* 0x000fe200000006ff */
[----:B0-----:R-:W-:-:S04]  /*2260*/  ULEA UR10, UR12, UR10, 0x18 ;  /* 0x0000000a0c0a7291 */ /* 0x001fc8000f8ec03f */
[----:B------:R-:W-:-:S09]  /*2270*/  ULEA UR12, UR18, UR10, 0x3 ;  /* 0x0000000a120c7291 */ /* 0x000fd2000f8e183f */
[----:B------:R0:W1:Y:S01]  /*2280*/  SYNCS.PHASECHK.TRANS64.TRYWAIT P0, [UR12], R140 ;  /* 0x0000008cff0075a7 */ /* 0x000062000800014c */
[----:B------:R-:W-:Y:S05]  /*2290*/  @!P1 BRA `(.L_x_26) ;  /* 0x0000000000049947 */ /* 0x000fea0003800000 */
[----:B------:R-:W-:Y:S01]  /*22a0*/  BPT.TRAP 0x1 ;  /* 0x000000040000795c */ /* 0x000fe20000300000 */
.L_x_26:
[----:B-1----:R-:W-:Y:S05]  /*22b0*/  @P0 BRA `(.L_x_27) ;  /* 0x0000000000080947 */ /* 0x002fea0003800000 */
[----:B------:R-:W1:Y:S02]  /*22c0*/  SYNCS.PHASECHK.TRANS64.TRYWAIT P0, [UR12], R140 ;  /* 0x0000008cff0075a7 */ /* 0x000e64000800014c */
[----:B-1----:R-:W-:Y:S05]  /*22d0*/  @!P0 BRA `(.L_x_28) ;  /* 0x0000007800588947 */ /* 0x002fea0003800000 */
.L_x_27:
[----:B------:R-:W-:Y:S01]  /*22e0*/  UIADD3 UR12, UR10, 0x1c200, URZ ;  /* 0x0001c2000a0c7890 */ /* 0x000fe2000fffe03f */
[----:B------:R-:W-:Y:S01]  /*22f0*/  WARPGROUP.ARRIVE ;  /* 0x00000000000079c5 */ /* 0x000fe20000000000 */
[----:B------:R-:W-:Y:S02]  /*2300*/  UISETP.NE.AND UP0, UPT, UR7, URZ, UPT ;  /* 0x0000003f0700728c */ /* 0x000fe4000bf05270 */
[----:B------:R-:W-:Y:S02]  /*2310*/  USHF.R.U32.HI UR12, URZ, 0x4, UR12 ;  /* 0x000000043f0c7899 */ /* 0x000fe4000801160c */
[----:B------:R-:W-:Y:S02]  /*2320*/  USEL UR8, UR8, URZ, !UP0 ;  /* 0x0000003f08087287 */ /* 0x000fe4000c000000 */
[----:B------:R-:W-:Y:S02]  /*2330*/  ULOP3.LUT UR7, UR12, 0x3fff, URZ, 0xc0, !UPT ;  /* 0x00003fff0c077892 */ /* 0x000fe4000f8ec03f */
[----:B------:R-:W-:-:S02]  /*2340*/  ULOP3.LUT UR12, UR11, 0x10000, URZ, 0xfc, !UPT ;  /* 0x000100000b0c7892 */ /* 0x000fc4000f8efc3f */
[----:B------:R-:W-:Y:S02]  /*2350*/  ULOP3.LUT UR7, UR7, 0x10000, URZ, 0xfc, !UPT ;  /* 0x0001000007077892 */ /* 0x000fe4000f8efc3f */
[----:B------:R-:W-:Y:S02]  /*2360*/  UISETP.NE.U32.AND UP0, UPT, UR8, URZ, UPT ;  /* 0x0000003f0800728c */ /* 0x000fe4000bf05070 */
[----:B------:R-:W-:Y:S02]  /*2370*/  ULEA UR12, UR18, UR12, 0x9 ;  /* 0x0000000c120c7291 */ /* 0x000fe4000f8e483f */
[----:B------:R-:W-:Y:S01]  /*2380*/  ULEA UR14, UR18, UR7, 0x9 ;  /* 0x00000007120e7291 */ /* 0x000fe2000f8e483f */
[----:B------:R-:W-:Y:S01]  /*2390*/  UMOV UR13, 0x80000020 ;  /* 0x80000020000d7882 */ /* 0x000fe20000000000 */
[----:B------:R-:W-:Y:S01]  /*23a0*/  UMOV UR15, 0x80000020 ;  /* 0x80000020000f7882 */ /* 0x000fe20000000000 */
[----:B------:R-:W-:-:S06]  /*23b0*/  UIADD3 UR6, UR6, 0x2, URZ ;  /* 0x0000000206067890 */ /* 0x000fcc000fffe03f */
[----:B------:R-:W-:Y:S01]  /*23c0*/  QGMMA.64x128x32.F32.E4M3.E4M3 R24, gdesc[UR12], R24, UP0 ;  /* 0x01e000000c1879f3 */ /* 0x000fe2000bf00818 */
[----:B------:R-:W-:Y:S02]  /*23d0*/  UIADD3 UR12, UR12, 0x2, URZ ;  /* 0x000000020c0c7890 */ /* 0x000fe4000fffe03f */
[----:B------:R-:W-:Y:S01]  /*23e0*/  UIADD3 UR14, UR14, 0x2, URZ ;  /* 0x000000020e0e7890 */ /* 0x000fe2000fffe03f */
[----:B------:R-:W-:Y:S01]  /*23f0*/  UMOV UR13, 0x80000020 ;  /* 0x80000020000d7882 */ /* 0x000fe20000000000 */
[----:B------:R-:W-:Y:S01]  /*2400*/  UMOV UR15, 0x80000020 ;  /* 0x80000020000f7882 */ /* 0x000fe20000000000 */
[----:B------:R-:W-:-:S04]  /*2410*/  UISETP.NE.AND UP0, UPT, UR6, UR19, UPT ;  /* 0x000000130600728c */ /* 0x000fc8000bf05270 */
[----:B------:R-:W-:-:S06]  /*2420*/  USEL UR7, URZ, 0x1, UP0 ;  /* 0x000000013f077887 */ /* 0x000fcc0008000000 */
[----:B------:R-:W-:Y:S01]  /*2430*/  ISETP.NE.AND P0, PT, RZ, UR7, PT ;  /* 0x00000007ff007c0c */ /* 0x000fe2000bf05270 */
[----:B------:R-:W-:Y:S03]  /*2440*/  QGMMA.64x128x32.F32.E4M3.E4M3 R24, gdesc[UR12], R24, gsb0 ;  /* 0x01e000000c1879f3 */ /* 0x000fe60008000818 */
[----:B------:R-:W-:-:S09]  /*2450*/  WARPGROUP.DEPBAR.LE gsb0, 0x1 ;  /* 0x00008000000079c5 */ /* 0x000fd20000010100 */
[----:B------:R-:W-:Y:S05]  /*2460*/  @!P0 BRA `(.L_x_29) ;  /* 0x0000000400088947 */ /* 0x000fea0003800000 */
[----:B------:R-:W-:Y:S02]  /*2470*/  WARPGROUP.DEPBAR.LE gsb0, 0x0 ;  /* 0x00008000000079c5 */ /* 0x000fe40000010000 */
[----:B------:R-:W-:-:S01]  /*2480*/  FADD R143, R24, R143 ;  /* 0x0000008f188f7221 */ /* 0x000fc20000000000 */
[----:B------:R-:W-:Y:S01]  /*2490*/  FADD R138, R25, R138 ;  /* 0x0000008a198a7221 */ /* 0x000fe20000000000 */
        /* <DEDUP_REMOVED lines=62> */
[----:B------:R-:W-:-:S06]  /*2880*/  UMOV UR6, URZ ;  /* 0x0000003f00067c82 */ /* 0x000fcc0008000000 */
.L_x_29:
[----:B------:R-:W-:Y:S05]  /*2890*/  @!P1 BRA `(.L_x_30) ;  /* 0x0000000000049947 */ /* 0x000fea0003800000 */
[----:B------:R-:W-:Y:S01]  /*28a0*/  BPT.TRAP 0x1 ;  /* 0x000000040000795c */ /* 0x000fe20000300000 */
.L_x_30:
[----:B------:R-:W-:-:S13]  /*28b0*/  ISETP.NE.AND P0, PT, R6, RZ, PT ;  /* 0x000000ff0600720c */ /* 0x000fda0003f05270 */
[----:B01----:R-:W-:-:S05]  /*28c0*/  @P0 LEA R140, R13, UR10, 0x3 ;  /* 0x0000000a0d8c0c11 */ /* 0x003fca000f8e18ff */
[----:B------:R-:W-:-:S05]  /*28d0*/  @P0 VIADD R140, R140, 0x70 ;  /* 0x000000708c8c0836 */ /* 0x000fca0000000000 */
[----:B------:R-:W-:-:S04]  /*28e0*/  @P0 PRMT R140, R5, 0x654, R140 ;  /* 0x00000654058c0816 */ /* 0x000fc8000000008c */
[----:B------:R0:W-:Y:S01]  /*28f0*/  @P0 SYNCS.ARRIVE.TRANS64.RED.A1T0 RZ, [R140+URZ], RZ ;  /* 0x000000ff8cff09a7 */ /* 0x0001e2000810043f */
[----:B------:R-:W-:-:S13]  /*2900*/  ISETP.GT.U32.AND P0, PT, R4, 0x1, PT ;  /* 0x000000010400780c */ /* 0x000fda0003f04070 */
[----:B0-----:R-:W-:Y:S05]  /*2910*/  @P0 BRA `(.L_x_31) ;  /* 0x0000000000040947 */ /* 0x001fea0003800000 */
[----:B------:R-:W-:Y:S01]  /*2920*/  BPT.TRAP 0x1 ;  /* 0x000000040000795c */ /* 0x000fe20000300000 */
.L_x_31:
[----:B------:R-:W-:Y:S01]  /*2930*/  UIADD3 UR18, UR18, 0x1, URZ ;  /* 0x0000000112127890 */ /* 0x000fe2000fffe03f */
[C---:B------:R-:W-:Y:S01]  /*2940*/  ISETP.GT.AND P1, PT, R12.reuse, 0x1, PT ;  /* 0x000000010c00780c */ /* 0x040fe20003f24270 */
[----:B------:R-:W-:Y:S02]  /*2950*/  VIADD R13, R13, 0x1 ;  /* 0x000000010d0d7836 */ /* 0x000fe40000000000 */
[----:B------:R-:W-:Y:S01]  /*2960*/  UISETP.NE.AND UP0, UPT, UR18, 0xe, UPT ;  /* 0x0000000e1200788c */ /* 0x000fe2000bf05270 */
[----:B------:R-:W-:Y:S02]  /*2970*/  VIADD R12, R12, 0xffffffff ;  /* 0xffffffff0c0c7836 */ /* 0x000fe40000000000 */
[C---:B------:R-:W-:Y:S01]  /*2980*/  ISETP.NE.AND P0, PT, R13.reuse, 0xe, PT ;  /* 0x0000000e0d00780c */ /* 0x040fe20003f05270 */
[----:B------:R-:W-:Y:S02]  /*2990*/  USEL UR8, URZ, 0x1, UP0 ;  /* 0x000000013f087887 */ /* 0x000fe40008000000 */
[----:B------:R-:W-:Y:S01]  /*29a0*/  USEL UR18, UR18, URZ, UP0 ;  /* 0x0000003f12127287 */ /* 0x000fe20008000000 */
[----:B------:R-:W-:-:S03]  /*29b0*/  SEL R13, R13, RZ, P0 ;  /* 0x000000ff0d0d7207 */ /* 0x000fc60000000000 */
[----:B------:R-:W-:Y:S01]  /*29c0*/  LOP3.LUT R144, R144, UR8, RZ, 0x3c, !PT ;  /* 0x0000000890907c12 */ /* 0x000fe2000f8e3cff */
[----:B------:R-:W-:Y:S01]  /*29d0*/  UMOV UR8, 0x1 ;  /* 0x0000000100087882 */ /* 0x000fe20000000000 */
[----:B------:R-:W-:Y:S06]  /*29e0*/  @P1 BRA `(.L_x_32) ;  /* 0xfffffff800041947 */ /* 0x000fec000383ffff */
.L_x_24:
[----:B------:R-:W-:Y:S01]  /*29f0*/  UISETP.NE.AND UP0, UPT, UR6, URZ, UPT ;  /* 0x0000003f0600728c */ /* 0x000fe2000bf05270 */
[----:B01----:R-:W0:Y:S03]  /*2a00*/  LDC R12, c[0x0][0x28c] ;  /* 0x0000a300ff0c7b82 */ /* 0x003e260000000800 */
[----:B------:R-:W-:-:S06]  /*2a10*/  USEL UR6, URZ, 0x1, !UP0 ;  /* 0x000000013f067887 */ /* 0x000fcc000c000000 */
[----:B------:R-:W-:Y:S02]  /*2a20*/  ISETP.NE.AND P0, PT, RZ, UR6, PT ;  /* 0x00000006ff007c0c */ /* 0x000fe4000bf05270 */
[----:B0-----:R-:W-:-:S11]  /*2a30*/  ISETP.GE.AND P1, PT, R12, 0x1, PT ;  /* 0x000000010c00780c */ /* 0x001fd60003f26270 */
[----:B------:R-:W-:Y:S05]  /*2a40*/  @!P0 BRA `(.L_x_33) ;  /* 0x0000000400048947 */ /* 0x000fea0003800000 */
[----:B------:R-:W-:Y:S02]  /*2a50*/  WARPGROUP.DEPBAR.LE gsb0, 0x0 ;  /* 0x00008000000079c5 */ /* 0x000fe40000010000 */
[----:B------:R-:W-:Y:S01]  /*2a60*/  FADD R143, R24, R143 ;  /* 0x0000008f188f7221 */ /* 0x000fe20000000000 */
        /* <DEDUP_REMOVED lines=62> */
[----:B------:R-:W-:-:S07]  /*2e50*/  FADD R16, R16, R87 ;  /* 0x0000005710107221 */ /* 0x000fce0000000000 */
.L_x_33:
[----:B------:R-:W-:Y:S02]  /*2e60*/  WARPGROUP.DEPBAR.LE gsb0, 0x0 ;  /* 0x00008000000079c5 */ /* 0x000fe40000010000 */
[----:B------:R-:W-:Y:S05]  /*2e70*/  @!P1 BRA `(.L_x_34) ;  /* 0x0000000000589947 */ /* 0x000fea0003800000 */
[----:B------:R-:W-:-:S13]  /*2e80*/  ISETP.NE.AND P0, PT, R142, 0x3, PT ;  /* 0x000000038e00780c */ /* 0x000fda0003f05270 */
[----:B------:R-:W-:Y:S05]  /*2e90*/  @!P0 BRA `(.L_x_35) ;  /* 0x0000000000048947 */ /* 0x000fea0003800000 */
[----:B------:R-:W-:Y:S01]  /*2ea0*/  BPT.TRAP 0x1 ;  /* 0x000000040000795c */ /* 0x000fe20000300000 */
.L_x_35:
[----:B------:R-:W-:Y:S01]  /*2eb0*/  ISETP.NE.AND P0, PT, R6, RZ, PT ;  /* 0x000000ff0600720c */ /* 0x000fe20003f05270 */
[----:B------:R-:W-:Y:S01]  /*2ec0*/  BSSY B0, `(.L_x_36) ;  /* 0x000000f000007945 */ /* 0x000fe20003800000 */
[----:B------:R-:W-:-:S11]  /*2ed0*/  ISETP.GT.U32.AND P1, PT, R4, 0x1, PT ;  /* 0x000000010400780c */ /* 0x000fd60003f24070 */
[----:B------:R-:W-:Y:S05]  /*2ee0*/  @!P0 BRA `(.L_x_37) ;  /* 0x0000000000308947 */ /* 0x000fea0003800000 */
[----:B------:R-:W-:-:S04]  /*2ef0*/  UISETP.LT.AND UP0, UPT, UR9, 0x1, UPT ;  /* 0x000000010900788c */ /* 0x000fc8000bf01270 */
[----:B------:R-:W-:-:S04]  /*2f00*/  USEL UR8, UR9, 0x1, UP0 ;  /* 0x0000000109087887 */ /* 0x000fc80008000000 */
[----:B------:R-:W-:-:S04]  /*2f10*/  UIADD3 UR8, UR5, UR9, -UR8 ;  /* 0x0000000905087290 */ /* 0x000fc8000fffe808 */
[----:B------:R-:W-:-:S04]  /*2f20*/  USHF.R.U32.HI UR6, URZ, 0x1, UR8 ;  /* 0x000000013f067899 */ /* 0x000fc80008011608 */
[----:B------:R-:W-:-:S04]  /*2f30*/  UIMAD.WIDE.U32 UR6, UR6, -0x6db6db6d, URZ ;  /* 0x92492493060678a5 */ /* 0x000fc8000f8e003f */
[----:B------:R-:W-:-:S04]  /*2f40*/  USHF.R.U32.HI UR6, URZ, 0x2, UR7 ;  /* 0x000000023f067899 */ /* 0x000fc80008011607 */
[----:B------:R-:W-:-:S04]  /*2f50*/  UIMAD UR8, UR6, -0xe, UR8 ;  /* 0xfffffff2060878a4 */ /* 0x000fc8000f8e0208 */
[----:B------:R-:W-:-:S04]  /*2f60*/  ULEA UR8, UR8, UR10, 0x3 ;  /* 0x0000000a08087291 */ /* 0x000fc8000f8e183f */
[----:B------:R-:W-:-:S06]  /*2f70*/  UIADD3 UR8, UR8, 0x70, URZ ;  /* 0x0000007008087890 */ /* 0x000fcc000fffe03f */
[----:B------:R-:W-:-:S05]  /*2f80*/  IMAD.U32 R12, RZ, RZ, UR8 ;  /* 0x00000008ff0c7e24 */ /* 0x000fca000f8e00ff */
[----:B------:R-:W-:-:S04]  /*2f90*/  PRMT R12, R5, 0x654, R12 ;  /* 0x00000654050c7816 */ /* 0x000fc8000000000c */
[----:B------:R0:W-:Y:S03]  /*2fa0*/  SYNCS.ARRIVE.TRANS64.RED.A1T0 RZ, [R12+URZ], RZ ;  /* 0x000000ff0cff79a7 */ /* 0x0001e6000810043f */
.L_x_37:
[----:B------:R-:W-:Y:S05]  /*2fb0*/  BSYNC B0 ;  /* 0x0000000000007941 */ /* 0x000fea0003800000 */
.L_x_36:
[----:B------:R-:W-:Y:S05]  /*2fc0*/  @P1 BRA `(.L_x_34) ;  /* 0x0000000000041947 */ /* 0x000fea0003800000 */
[----:B------:R-:W-:Y:S01]  /*2fd0*/  BPT.TRAP 0x1 ;  /* 0x000000040000795c */ /* 0x000fe20000300000 */
.L_x_34:
[----:B------:R-:W1:Y:S01]  /*2fe0*/  LDC R26, c[0x0][0x288] ;  /* 0x0000a200ff1a7b82 */ /* 0x000e620000000800 */
[--C-:B0-----:R-:W-:Y:S01]  /*2ff0*/  SHF.R.U32.HI R12, RZ, 0x2, R0.reuse ;  /* 0x00000002ff0c7819 */ /* 0x101fe20000011600 */
[----:B------:R-:W-:Y:S01]  /*3000*/  IMAD.SHL.U32 R29, R11, 0x80, RZ ;  /* 0x000000800b1d7824 */ /* 0x000fe200078e00ff */
[----:B------:R-:W-:Y:S01]  /*3010*/  SHF.R.U32.HI R25, RZ, 0x7, R0 ;  /* 0x00000007ff197819 */ /* 0x000fe20000011600 */
[----:B------:R-:W-:Y:S01]  /*3020*/  UIADD3 UR5, UR9, UR5, URZ ;  /* 0x0000000509057290 */ /* 0x000fe2000fffe03f */
[----:B------:R-:W-:Y:S01]  /*3030*/  LOP3.LUT R13, R12, 0x7, RZ, 0xc0, !PT ;  /* 0x000000070c0d7812 */ /* 0x000fe200078ec0ff */
[----:B------:R-:W-:Y:S01]  /*3040*/  IMAD.SHL.U32 R31, R10, 0x80, RZ ;  /* 0x000000800a1f7824 */ /* 0x000fe200078e00ff */
[----:B------:R-:W-:Y:S01]  /*3050*/  LOP3.LUT R12, R25, 0x1, RZ, 0xc0, !PT ;  /* 0x00000001190c7812 */ /* 0x000fe200078ec0ff */
[----:B------:R-:W-:Y:S01]  /*3060*/  UISETP.GT.U32.AND UP0, UPT, UR5, 0xd, UPT ;  /* 0x0000000d0500788c */ /* 0x000fe2000bf04070 */
[----:B------:R-:W-:Y:S01]  /*3070*/  LOP3.LUT R24, R0, 0x60, RZ, 0xc0, !PT ;  /* 0x0000006000187812 */ /* 0x000fe200078ec0ff */
[----:B------:R-:W-:Y:S01]  /*3080*/  ULDC UR12, c[0x0][0x284] ;  /* 0x0000a100000c7ab9 */ /* 0x000fe20000000800 */
[----:B------:R-:W-:Y:S01]  /*3090*/  USHF.R.U32.HI UR6, URZ, 0x1, UR5 ;  /* 0x000000013f067899 */ /* 0x000fe20008011605 */
[----:B------:R-:W-:Y:S01]  /*30a0*/  IMAD.SHL.U32 R30, R12, 0x40, RZ ;  /* 0x000000400c1e7824 */ /* 0x000fe200078e00ff */
[----:B------:R-:W-:Y:S01]  /*30b0*/  SHF.R.U32.HI R28, RZ, 0x1, R24 ;  /* 0x00000001ff1c7819 */ /* 0x000fe20000011618 */
[----:B------:R-:W-:Y:S01]  /*30c0*/  UISETP.LT.U32.AND UP0, UPT, UR9, 0xe, UP0 ;  /* 0x0000000e0900788c */ /* 0x000fe20008701070 */
[----:B------:R-:W-:Y:S01]  /*30d0*/  LOP3.LUT R24, R0, 0x3, RZ, 0xc0, !PT ;  /* 0x0000000300187812 */ /* 0x000fe200078ec0ff */
[----:B------:R-:W-:Y:S01]  /*30e0*/  UISETP.GE.U32.AND UP1, UPT, UR9, 0xe, UPT ;  /* 0x0000000e0900788c */ /* 0x000fe2000bf26070 */
[--C-:B------:R-:W-:Y:S01]  /*30f0*/  IADD3 R25, RZ, -R28, -R13.reuse ;  /* 0x8000001cff197210 */ /* 0x100fe20007ffe80d */
[----:B------:R-:W-:Y:S01]  /*3100*/  UIMAD.WIDE.U32 UR6, UR6, -0x6db6db6d, URZ ;  /* 0x92492493060678a5 */ /* 0x000fe2000f8e003f */
[----:B------:R-:W-:Y:S01]  /*3110*/  LOP3.LUT R13, R30, 0x40, R13, 0xe2, !PT ;  /* 0x000000401e0d7812 */ /* 0x000fe200078ee20d */
[----:B------:R-:W-:Y:S01]  /*3120*/  USEL UR8, URZ, 0x1, !UP0 ;  /* 0x000000013f087887 */ /* 0x000fe2000c000000 */
[----:B------:R-:W-:Y:S01]  /*3130*/  SHF.R.S32.HI R34, RZ, 0x1f, R7 ;  /* 0x0000001fff227819 */ /* 0x000fe20000011407 */
[----:B------:R-:W-:Y:S01]  /*3140*/  IMAD R12, R12, -0x40, R25 ;  /* 0xffffffc00c0c7824 */ /* 0x000fe200078e0219 */
[----:B------:R-:W-:Y:S01]  /*3150*/  ULDC.64 UR10, c[0x0][0x5d0] ;  /* 0x00017400000a7ab9 */ /* 0x000fe20000000a00 */
[----:B-1----:R-:W-:Y:S01]  /*3160*/  IMAD R30, R24, -0x2, R26 ;  /* 0xfffffffe181e7824 */ /* 0x002fe200078e021a */
[----:B------:R-:W-:Y:S01]  /*3170*/  ISETP.GE.AND P0, PT, R29, R26, PT ;  /* 0x0000001a1d00720c */ /* 0x000fe20003f06270 */
[----:B------:R-:W-:Y:S01]  /*3180*/  IMAD.SHL.U32 R24, R0, 0x2, RZ ;  /* 0x0000000200187824 */ /* 0x000fe200078e00ff */
[----:B------:R-:W-:Y:S01]  /*3190*/  USHF.R.U32.HI UR6, URZ, 0x2, UR7 ;  /* 0x000000023f067899 */ /* 0x000fe20008011607 */
[----:B------:R-:W-:Y:S01]  /*31a0*/  IMAD R32, R34, UR10, RZ ;  /* 0x0000000a22207c24 */ /* 0x000fe2000f8e02ff */
[----:B------:R-:W-:Y:S01]  /*31b0*/  ISETP.GE.OR P0, PT, R31, UR12, P0 ;  /* 0x0000000c1f007c0c */ /* 0x000fe20008706670 */
[----:B------:R-:W-:Y:S01]  /*31c0*/  ULOP3.LUT UR4, UR4, UR8, URZ, 0x3c, !UPT ;  /* 0x0000000804047292 */ /* 0x000fe2000f8e3c3f */
[----:B------:R-:W-:Y:S01]  /*31d0*/  LOP3.LUT R24, R29, 0x6, R24, 0xf8, !PT ;  /* 0x000000061d187812 */ /* 0x000fe200078ef818 */
[----:B------:R-:W-:Y:S01]  /*31e0*/  IMAD.WIDE R26, R10, 0x80, RZ ;  /* 0x000000800a1a7825 */ /* 0x000fe200078e02ff */
[----:B------:R-:W-:Y:S01]  /*31f0*/  UIMAD UR5, UR6, -0xe, UR5 ;  /* 0xfffffff2060578a4 */ /* 0x000fe2000f8e0205 */
[----:B------:R-:W-:Y:S01]  /*3200*/  IADD3 R36, -R31, UR12, R12 ;  /* 0x0000000c1f247c10 */ /* 0x000fe2000fffe10c */
[----:B------:R-:W-:Y:S01]  /*3210*/  @UP1 ULOP3.LUT UR4, UR4, 0x1, UR6, 0x78, !UPT ;  /* 0x0000000104041892 */ /* 0x000fe2000f8e7806 */
[----:B------:R-:W-:Y:S01]  /*3220*/  SHF.R.S32.HI R25, RZ, 0x1f, R24 ;  /* 0x0000001fff197819 */ /* 0x000fe20000011418 */
[----:B------:R-:W-:Y:S01]  /*3230*/  IMAD R33, R7, UR11, R32 ;  /* 0x0000000b07217c24 */ /* 0x000fe2000f8e0220 */
[----:B------:R-:W-:Y:S01]  /*3240*/  LOP3.LUT R35, R26, R13, R28, 0xfe, !PT ;  /* 0x0000000d1a237212 */ /* 0x000fe200078efe1c */
[----:B------:R-:W-:-:S02]  /*3250*/  IMAD.IADD R29, R30, 0x1, -R29 ;  /* 0x000000011e1d7824 */ /* 0x000fc400078e0a1d */
[----:B------:R-:W-:-:S04]  /*3260*/  IMAD.WIDE.U32 R10, R7, UR10, R24 ;  /* 0x0000000a070a7c25 */ /* 0x000fc8000f8e0018 */
[----:B------:R-:W-:Y:S02]  /*3270*/  IMAD.IADD R11, R11, 0x1, R33 ;  /* 0x000000010b0b7824 */ /* 0x000fe400078e0221 */
[----:B------:R-:W-:Y:S01]  /*3280*/  IMAD.MOV.U32 R28, RZ, RZ, -0x1 ;  /* 0xffffffffff1c7424 */ /* 0x000fe200078e00ff */
[----:B------:R-:W-:Y:S06]  /*3290*/  @P0 BRA `(.L_x_38) ;  /* 0x0000004400a40947 */ /* 0x000fec0003800000 */
[----:B------:R-:W0:Y:S01]  /*32a0*/  LDC.64 R32, c[0x0][0x5c8] ;  /* 0x00017200ff207b82 */ /* 0x000e220000000a00 */
[----:B------:R-:W-:Y:S01]  /*32b0*/  ULDC.64 UR6, c[0x0][0x5c0] ;  /* 0x0001700000067ab9 */ /* 0x000fe20000000a00 */
[----:B------:R-:W-:Y:S01]  /*32c0*/  BSSY B0, `(.L_x_38) ;  /* 0x0000466000007945 */ /* 0x000fe20003800000 */
[-C--:B0-----:R-:W-:Y:S02]  /*32d0*/  IMAD R12, R27, R32.reuse, RZ ;  /* 0x000000201b0c7224 */ /* 0x081fe400078e02ff */
[----:B------:R-:W-:-:S04]  /*32e0*/  IMAD.WIDE.U32 R10, R35, R32, R10 ;  /* 0x00000020230a7225 */ /* 0x000fc800078e000a */
[----:B------:R-:W-:Y:S01]  /*32f0*/  IMAD R31, R35, R33, R12 ;  /* 0x00000021231f7224 */ /* 0x000fe200078e020c */
[----:B------:R-:W-:Y:S02]  /*3300*/  LEA R13, P0, R32, R10, 0x3 ;  /* 0x0000000a200d7211 */ /* 0x000fe400078018ff */
[----:B------:R-:W-:Y:S01]  /*3310*/  IADD3 R12, P1, R10, UR6, RZ ;  /* 0x000000060a0c7c10 */ /* 0x000fe2000ff3e0ff */
[----:B------:R-:W-:Y:S01]  /*3320*/  IMAD.IADD R31, R11, 0x1, R31 ;  /* 0x000000010b1f7824 */ /* 0x000fe200078e021f */
[----:B------:R-:W-:-:S04]  /*3330*/  IADD3 R10, P3, R13, UR6, RZ ;  /* 0x000000060d0a7c10 */ /* 0x000fc8000ff7e0ff */
[----:B------:R-:W-:Y:S02]  /*3340*/  LEA.HI.X R11, R32, R31, R33, 0x3, P0 ;  /* 0x0000001f200b7211 */ /* 0x000fe400000f1c21 */
[----:B---3-5:R-:W-:Y:S02]  /*3350*/  FSETP.NEU.AND P0, PT, R9, RZ, PT ;  /* 0x000000ff0900720b */ /* 0x028fe40003f0d000 */
[----:B------:R-:W-:Y:S02]  /*3360*/  IADD3.X R13, R31, UR7, RZ, P1, !PT ;  /* 0x000000071f0d7c10 */ /* 0x000fe40008ffe4ff */
[----:B------:R-:W-:-:S09]  /*3370*/  IADD3.X R11, R11, UR7, RZ, P3, !PT ;  /* 0x000000070b0b7c10 */ /* 0x000fd20009ffe4ff */
[----:B------:R-:W-:Y:S05]  /*3380*/  @!P0 BRA `(.L_x_39) ;  /* 0x00000034005c8947 */ /* 0x000fea0003800000 */
[----:B------:R-:W-:Y:S01]  /*3390*/  ULDC.64 UR6, c[0x0][0x5b8] ;  /* 0x00016e0000067ab9 */ /* 0x000fe20000000a00 */
[----:B------:R-:W-:Y:S01]  /*33a0*/  ISETP.GE.AND P0, PT, R36, 0x1, PT ;  /* 0x000000012400780c */ /* 0x000fe20003f06270 */
[----:B------:R-:W-:Y:S01]  /*33b0*/  IMAD R32, R34, UR6, RZ ;  /* 0x0000000622207c24 */ /* 0x000fe2000f8e02ff */
[----:B------:R-:W-:Y:S01]  /*33c0*/  ULDC.64 UR10, c[0x0][0x5a8] ;  /* 0x00016a00000a7ab9 */ /* 0x000fe20000000a00 */
[----:B------:R-:W-:Y:S01]  /*33d0*/  IMAD.WIDE.U32 R30, R7, UR6, R24 ;  /* 0x00000006071e7c25 */ /* 0x000fe2000f8e0018 */
[----:B------:R-:W-:Y:S01]  /*33e0*/  ISETP.LT.OR P4, PT, R29, 0x1, !P0 ;  /* 0x000000011d00780c */ /* 0x000fe20004781670 */
[----:B------:R-:W-:Y:S02]  /*33f0*/  BSSY B1, `(.L_x_40) ;  /* 0x000000c000017945 */ /* 0x000fe40003800000 */
[----:B------:R-:W-:Y:S01]  /*3400*/  IMAD R7, R7, UR7, R32 ;  /* 0x0000000707077c24 */ /* 0x000fe2000f8e0220 */
[----:B------:R-:W-:-:S03]  /*3410*/  ULDC.64 UR6, c[0x0][0x5b0] ;  /* 0x00016c0000067ab9 */ /* 0x000fc60000000a00 */
[----:B------:R-:W-:Y:S02]  /*3420*/  IMAD.IADD R31, R31, 0x1, R7 ;  /* 0x000000011f1f7824 */ /* 0x000fe400078e0207 */
[----:B------:R-:W-:Y:S02]  /*3430*/  IMAD R7, R27, UR6, RZ ;  /* 0x000000061b077c24 */ /* 0x000fe4000f8e02ff */
[----:B------:R-:W-:-:S04]  /*3440*/  IMAD.WIDE.U32 R24, R35, UR6, R30 ;  /* 0x0000000623187c25 */ /* 0x000fc8000f8e001e */
[----:B------:R-:W-:Y:S01]  /*3450*/  IMAD R7, R35, UR7, R7 ;  /* 0x0000000723077c24 */ /* 0x000fe2000f8e0207 */
[----:B------:R-:W-:-:S04]  /*3460*/  IADD3 R24, P1, R24, UR10, RZ ;  /* 0x0000000a18187c10 */ /* 0x000fc8000ff3e0ff */
[--C-:B------:R-:W-:Y:S02]  /*3470*/  IADD3.X R25, R25, UR11, R7.reuse, P1, !PT ;  /* 0x0000000b19197c10 */ /* 0x100fe40008ffe407 */
[----:B------:R-:W-:Y:S01]  /*3480*/  PRMT R7, RZ, 0x7610, R7 ;  /* 0x00007610ff077816 */ /* 0x000fe20000000007 */
[----:B------:R-:W-:Y:S06]  /*3490*/  @P4 BRA `(.L_x_41) ;  /* 0x0000000000044947 */ /* 0x000fec0003800000 */
[----:B------:R0:W5:Y:S02]  /*34a0*/  LDG.E.U8 R7, desc[UR16][R24.64] ;  /* 0x0000001018077981 */ /* 0x000164000c1e1100 */
.L_x_41:
[----:B------:R-:W-:Y:S05]  /*34b0*/  BSYNC B1 ;  /* 0x0000000000017941 */ /* 0x000fea0003800000 */
.L_x_40:
[----:B-----5:R-:W-:Y:S01]  /*34c0*/  LOP3.LUT R7, R7, 0xff, RZ, 0xc0, !PT ;  /* 0x000000ff07077812 */ /* 0x020fe200078ec0ff */
[----:B------:R-:W-:Y:S01]  /*34d0*/  BSSY B1, `(.L_x_42) ;  /* 0x000000b000017945 */ /* 0x000fe20003800000 */
[----:B------:R-:W-:Y:S02]  /*34e0*/  ISETP.LT.OR P3, PT, R29, 0x2, !P0 ;  /* 0x000000021d00780c */ /* 0x000fe40004761670 */
[----:B------:R-:W-:-:S05]  /*34f0*/  F2FP.F16.E4M3.UNPACK_B R7, R7 ;  /* 0x00000007ff07723e */ /* 0x000fca00020006ff */
[----:B------:R-:W-:Y:S01]  /*3500*/  HADD2.F32 R32, -RZ, R7.H0_H0 ;  /* 0x20000007ff207230 */ /* 0x000fe20000004100 */
[----:B------:R-:W-:-:S04]  /*3510*/  PRMT R7, RZ, 0x7610, R7 ;  /* 0x00007610ff077816 */ /* 0x000fc80000000007 */
[----:B------:R-:W-:-:S04]  /*3520*/  FMUL R32, R32, R9 ;  /* 0x0000000920207220 */ /* 0x000fc80000400000 */
[----:B--2---:R-:W-:-:S05]  /*3530*/  FFMA R32, R143, R8, R32 ;  /* 0x000000088f207223 */ /* 0x004fca0000000020 */
[----:B------:R-:W-:-:S05]  /*3540*/  F2FP.SATFINITE.E4M3.F32.PACK_AB_MERGE_C R33, RZ, R32, RZ ;  /* 0x00000020ff21723e */ /* 0x000fca00048070ff */
[----:B------:R1:W-:Y:S01]  /*3550*/  @!P4 STG.E.U8 desc[UR16][R12.64], R33 ;  /* 0x000000210c00c986 */ /* 0x0003e2000c101110 */
[----:B------:R-:W-:Y:S05]  /*3560*/  @P3 BRA `(.L_x_43) ;  /* 0x0000000000043947 */ /* 0x000fea0003800000 */
[----:B------:R2:W5:Y:S02]  /*3570*/  LDG.E.U8 R7, desc[UR16][R24.64+0x1] ;  /* 0x0000011018077981 */ /* 0x000564000c1e1100 */
.L_x_43:
[----:B------:R-:W-:Y:S05]  /*3580*/  BSYNC B1 ;  /* 0x0000000000017941 */ /* 0x000fea0003800000 */
.L_x_42:
[----:B-----5:R-:W-:Y:S01]  /*3590*/  LOP3.LUT R7, R7, 0xff, RZ, 0xc0, !PT ;  /* 0x000000ff07077812 */ /* 0x020fe200078ec0ff */
[----:B------:R-:W-:Y:S01]  /*35a0*/  BSSY B1, `(.L_x_44) ;  /* 0x0000013000017945 */ /* 0x000fe20003800000 */
[----:B-1----:R-:W-:Y:S02]  /*35b0*/  IADD3 R33, P1, R35, 0x8, RZ ;  /* 0x0000000823217810 */ /* 0x002fe40007f3e0ff */
[----:B------:R-:W-:-:S03]  /*35c0*/  F2FP.F16.E4M3.UNPACK_B R7, R7 ;  /* 0x00000007ff07723e */ /* 0x000fc600020006ff */
[----:B------:R-:W-:Y:S01]  /*35d0*/  IMAD.X R27, RZ, RZ, R27, P1 ;  /* 0x000000ffff1b7224 */ /* 0x000fe200008e061b */
[----:B------:R-:W-:Y:S01]  /*35e0*/  ISETP.GE.AND P1, PT, R36, 0x9, PT ;  /* 0x000000092400780c */ /* 0x000fe20003f26270 */
[----:B------:R-:W-:Y:S02]  /*35f0*/  HADD2.F32 R26, -RZ, R7.H0_H0 ;  /* 0x20000007ff1a7230 */ /* 0x000fe40000004100 */
[----:B------:R-:W-:Y:S01]  /*3600*/  IMAD.WIDE.U32 R30, R33, UR6, R30 ;  /* 0x00000006211e7c25 */ /* 0x000fe2000f8e001e */
[----:B------:R-:W-:-:S03]  /*3610*/  ISETP.LT.OR P5, PT, R29, 0x1, !P1 ;  /* 0x000000011d00780c */ /* 0x000fc60004fa1670 */
[----:B------:R-:W-:Y:S01]  /*3620*/  FMUL R7, R26, R9 ;  /* 0x000000091a077220 */ /* 0x000fe20000400000 */
[----:B------:R-:W-:-:S03]  /*3630*/  IMAD R26, R27, UR6, RZ ;  /* 0x000000061b1a7c24 */ /* 0x000fc6000f8e02ff */
[----:B------:R-:W-:Y:S01]  /*3640*/  FFMA R7, R138, R8, R7 ;  /* 0x000000088a077223 */ /* 0x000fe20000000007 */
[----:B------:R-:W-:Y:S01]  /*3650*/  IMAD R33, R33, UR7, R26 ;  /* 0x0000000721217c24 */ /* 0x000fe2000f8e021a */
[----:B------:R-:W-:-:S03]  /*3660*/  IADD3 R26, P4, R30, UR10, RZ ;  /* 0x0000000a1e1a7c10 */ /* 0x000fc6000ff9e0ff */
[----:B------:R-:W-:Y:S02]  /*3670*/  F2FP.SATFINITE.E4M3.F32.PACK_AB_MERGE_C R35, RZ, R7, RZ ;  /* 0x00000007ff23723e */ /* 0x000fe400048070ff */
[----:B------:R-:W-:Y:S02]  /*3680*/  IADD3.X R27, R31, UR11, R33, P4, !PT ;  /* 0x0000000b1f1b7c10 */ /* 0x000fe4000a7fe421 */
[----:B------:R-:W-:Y:S01]  /*3690*/  PRMT R7, RZ, 0x7610, R7 ;  /* 0x00007610ff077816 */ /* 0x000fe20000000007 */
[----:B------:R1:W-:Y:S01]  /*36a0*/  @!P3 STG.E.U8 desc[UR16][R12.64+0x1], R35 ;  /* 0x000001230c00b986 */ /* 0x0003e2000c101110 */
[----:B------:R-:W-:Y:S05]  /*36b0*/  @P5 BRA `(.L_x_45) ;  /* 0x0000000000045947 */ /* 0x000fea0003800000 */
[----:B------:R3:W5:Y:S02]  /*36c0*/  LDG.E.U8 R7, desc[UR16][R26.64] ;  /* 0x000000101a077981 */ /* 0x000764000c1e1100 */
.L_x_45:
[----:B------:R-:W-:Y:S05]  /*36d0*/  BSYNC B1 ;  /* 0x0000000000017941 */ /* 0x000fea0003800000 */
.L_x_44:
[----:B-----5:R-:W-:Y:S01]  /*36e0*/  LOP3.LUT R7, R7, 0xff, RZ, 0xc0, !PT ;  /* 0x000000ff07077812 */ /* 0x020fe200078ec0ff */
[----:B------:R-:W-:Y:S01]  /*36f0*/  BSSY B1, `(.L_x_46) ;  /* 0x000000b000017945 */ /* 0x000fe20003800000 */
[----:B------:R-:W-:Y:S02]  /*3700*/  ISETP.LT.OR P3, PT, R29, 0x2, !P1 ;  /* 0x000000021d00780c */ /* 0x000fe40004f61670 */
[----:B------:R-:W-:-:S05]  /*3710*/  F2FP.F16.E4M3.UNPACK_B R7, R7 ;  /* 0x00000007ff07723e */ /* 0x000fca00020006ff */
[----:B------:R-:W-:Y:S01]  /*3720*/  HADD2.F32 R30, -RZ, R7.H0_H0 ;  /* 0x20000007ff1e7230 */ /* 0x000fe20000004100 */
[----:B------:R-:W-:-:S04]  /*3730*/  PRMT R7, RZ, 0x7610, R7 ;  /* 0x00007610ff077816 */ /* 0x000fc80000000007 */
[----:B------:R-:W-:-:S04]  /*3740*/  FMUL R30, R30, R9 ;  /* 0x000000091e1e7220 */ /* 0x000fc80000400000 */
[----:B------:R-:W-:-:S05]  /*3750*/  FFMA R30, R141, R8, R30 ;  /* 0x000000088d1e7223 */ /* 0x000fca000000001e */
[----:B------:R-:W-:-:S05]  /*3760*/  F2FP.SATFINITE.E4M3.F32.PACK_AB_MERGE_C R31, RZ, R30, RZ ;  /* 0x0000001eff1f723e */ /* 0x000fca00048070ff */
[----:B------:R4:W-:Y:S01]  /*3770*/  @!P5 STG.E.U8 desc[UR16][R10.64], R31 ;  /* 0x0000001f0a00d986 */ /* 0x0009e2000c101110 */
[----:B------:R-:W-:Y:S05]  /*3780*/  @P3 BRA `(.L_x_47) ;  /* 0x0000000000043947 */ /* 0x000fea0003800000 */
[----:B------:R0:W5:Y:S02]  /*3790*/  LDG.E.U8 R7, desc[UR16][R26.64+0x1] ;  /* 0x000001101a077981 */ /* 0x000164000c1e1100 */
.L_x_47:
[----:B------:R-:W-:Y:S05]  /*37a0*/  BSYNC B1 ;  /* 0x0000000000017941 */ /* 0x000fea0003800000 */
.L_x_46:
[----:B-----5:R-:W-:Y:S01]  /*37b0*/  LOP3.LUT R7, R7, 0xff, RZ, 0xc0, !PT ;  /* 0x000000ff07077812 */ /* 0x020fe200078ec0ff */
[----:B------:R-:W-:Y:S01]  /*37c0*/  BSSY B1, `(.L_x_48) ;  /* 0x000000b000017945 */ /* 0x000fe20003800000 */
[----:B------:R-:W-:Y:S02]  /*37d0*/  ISETP.LT.OR P4, PT, R29, 0x9, !P0 ;  /* 0x000000091d00780c */ /* 0x000fe40004781670 */
[----:B------:R-:W-:-:S05]  /*37e0*/  F2FP.F16.E4M3.UNPACK_B R7, R7 ;  /* 0x00000007ff07723e */ /* 0x000fca00020006ff */
[----:B------:R-:W-:-:S05]  /*37f0*/  HADD2.F32 R30, -RZ, R7.H0_H0 ;  /* 0x20000007ff1e7230 */ /* 0x000fca0000004100 */
[----:B------:R-:W-:-:S04]  /*3800*/  FMUL R7, R30, R9 ;  /* 0x000000091e077220 */ /* 0x000fc80000400000 */
[----:B------:R-:W-:-:S05]  /*3810*/  FFMA R7, R136, R8, R7 ;  /* 0x0000000888077223 */ /* 0x000fca0000000007 */
[----:B----4-:R-:W-:Y:S02]  /*3820*/  F2FP.SATFINITE.E4M3.F32.PACK_AB_MERGE_C R31, RZ, R7, RZ ;  /* 0x00000007ff1f723e */ /* 0x010fe400048070ff */
[----:B------:R-:W-:-:S03]  /*3830*/  PRMT R7, RZ, 0x7610, R7 ;  /* 0x00007610ff077816 */ /* 0x000fc60000000007 */
[----:B------:R4:W-:Y:S01]  /*3840*/  @!P3 STG.E.U8 desc[UR16][R10.64+0x1], R31 ;  /* 0x0000011f0a00b986 */ /* 0x0009e2000c101110 */
[----:B------:R-:W-:Y:S05]  /*3850*/  @P4 BRA `(.L_x_49) ;  /* 0x0000000000044947 */ /* 0x000fea0003800000 */
[----:B------:R0:W5:Y:S02]  /*3860*/  LDG.E.U8 R7, desc[UR16][R24.64+0x8] ;  /* 0x0000081018077981 */ /* 0x000164000c1e1100 */
.L_x_49:
[----:B------:R-:W-:Y:S05]  /*3870*/  BSYNC B1 ;  /* 0x0000000000017941 */ /* 0x000fea0003800000 */
.L_x_48:
        /* <DEDUP_REMOVED lines=8> */
[----:B----4-:R-:W-:-:S05]  /*3900*/  F2FP.SATFINITE.E4M3.F32.PACK_AB_MERGE_C R31, RZ, R30, RZ ;  /* 0x0000001eff1f723e */ /* 0x010fca00048070ff */
[----:B------:R4:W-:Y:S01]  /*3910*/  @!P4 STG.E.U8 desc[UR16][R12.64+0x8], R31 ;  /* 0x0000081f0c00c986 */ /* 0x0009e2000c101110 */
[----:B------:R-:W-:Y:S05]  /*3920*/  @P3 BRA `(.L_x_51) ;  /* 0x0000000000043947 */ /* 0x000fea0003800000 */
[----:B------:R0:W5:Y:S02]  /*3930*/  LDG.E.U8 R7, desc[UR16][R24.64+0x9] ;  /* 0x0000091018077981 */ /* 0x000164000c1e1100 */
.L_x_51:
[----:B------:R-:W-:Y:S05]  /*3940*/  BSYNC B1 ;  /* 0x0000000000017941 */ /* 0x000fea0003800000 */
.L_x_50:
        /* <DEDUP_REMOVED lines=12> */
.L_x_53:
[----:B------:R-:W-:Y:S05]  /*3a10*/  BSYNC B1 ;  /* 0x0000000000017941 */ /* 0x000fea0003800000 */
.L_x_52:
        /* <DEDUP_REMOVED lines=12> */
.L_x_55:
[----:B------:R-:W-:Y:S05]  /*3ae0*/  BSYNC B1 ;  /* 0x0000000000017941 */ /* 0x000fea0003800000 */
.L_x_54:
        /* <DEDUP_REMOVED lines=12> */
.L_x_57:
[----:B------:R-:W-:Y:S05]  /*3bb0*/  BSYNC B1 ;  /* 0x0000000000017941 */ /* 0x000fea0003800000 */
.L_x_56:
        /* <DEDUP_REMOVED lines=12> */
.L_x_59:
[----:B------:R-:W-:Y:S05]  /*3c80*/  BSYNC B1 ;  /* 0x0000000000017941 */ /* 0x000fea0003800000 */
.L_x_58:
        /* <DEDUP_REMOVED lines=12> */
.L_x_61:
[----:B------:R-:W-:Y:S05]  /*3d50*/  BSYNC B1 ;  /* 0x0000000000017941 */ /* 0x000fea0003800000 */
.L_x_60:
        /* <DEDUP_REMOVED lines=12> */
.L_x_63:
[----:B------:R-:W-:Y:S05]  /*3e20*/  BSYNC B1 ;  /* 0x0000000000017941 */ /* 0x000fea0003800000 */
.L_x_62:
        /* <DEDUP_REMOVED lines=12> */
.L_x_65:
[----:B------:R-:W-:Y:S05]  /*3ef0*/  BSYNC B1 ;  /* 0x0000000000017941 */ /* 0x000fea0003800000 */
.L_x_64:
        /* <DEDUP_REMOVED lines=12> */
.L_x_67:
[----:B------:R-:W-:Y:S05]  /*3fc0*/  BSYNC B1 ;  /* 0x0000000000017941 */ /* 0x000fea0003800000 */
.L_x_66:
        /* <DEDUP_REMOVED lines=12> */
.L_x_69:
[----:B------:R-:W-:Y:S05]  /*4090*/  BSYNC B1 ;  /* 0x0000000000017941 */ /* 0x000fea0003800000 */
.L_x_68:
        /* <DEDUP_REMOVED lines=12> */
.L_x_71:
[----:B------:R-:W-:Y:S05]  /*4160*/  BSYNC B1 ;  /* 0x0000000000017941 */ /* 0x000fea0003800000 */
.L_x_70:
        /* <DEDUP_REMOVED lines=12> */
.L_x_73:
[----:B------:R-:W-:Y:S05]  /*4230*/  BSYNC B1 ;  /* 0x0000000000017941 */ /* 0x000fea0003800000 */
.L_x_72:
        /* <DEDUP_REMOVED lines=12> */
.L_x_75:
[----:B------:R-:W-:Y:S05]  /*4300*/  BSYNC B1 ;  /* 0x0000000000017941 */ /* 0x000fea0003800000 */
.L_x_74:
        /* <DEDUP_REMOVED lines=12> */
.L_x_77:
[----:B------:R-:W-:Y:S05]  /*43d0*/  BSYNC B1 ;  /* 0x0000000000017941 */ /* 0x000fea0003800000 */
.L_x_76:
        /* <DEDUP_REMOVED lines=12> */
.L_x_79:
[----:B------:R-:W-:Y:S05]  /*44a0*/  BSYNC B1 ;  /* 0x0000000000017941 */ /* 0x000fea0003800000 */
.L_x_78:
        /* <DEDUP_REMOVED lines=12> */
.L_x_81:
[----:B------:R-:W-:Y:S05]  /*4570*/  BSYNC B1 ;  /* 0x0000000000017941 */ /* 0x000fea0003800000 */
.L_x_80:
        /* <DEDUP_REMOVED lines=12> */
.L_x_83:
[----:B------:R-:W-:Y:S05]  /*4640*/  BSYNC B1 ;  /* 0x0000000000017941 */ /* 0x000fea0003800000 */
.L_x_82:
        /* <DEDUP_REMOVED lines=12> */
.L_x_85:
[----:B------:R-:W-:Y:S05]  /*4710*/  BSYNC B1 ;  /* 0x0000000000017941 */ /* 0x000fea0003800000 */
.L_x_84:
        /* <DEDUP_REMOVED lines=12> */
.L_x_87:
[----:B------:R-:W-:Y:S05]  /*47e0*/  BSYNC B1 ;  /* 0x0000000000017941 */ /* 0x000fea0003800000 */
.L_x_86:
        /* <DEDUP_REMOVED lines=12> */
.L_x_89:
[----:B------:R-:W-:Y:S05]  /*48b0*/  BSYNC B1 ;  /* 0x0000000000017941 */ /* 0x000fea0003800000 */
.L_x_88:
        /* <DEDUP_REMOVED lines=12> */
.L_x_91:
[----:B------:R-:W-:Y:S05]  /*4980*/  BSYNC B1 ;  /* 0x0000000000017941 */ /* 0x000fea0003800000 */
.L_x_90:
        /* <DEDUP_REMOVED lines=12> */
.L_x_93:
[----:B------:R-:W-:Y:S05]  /*4a50*/  BSYNC B1 ;  /* 0x0000000000017941 */ /* 0x000fea0003800000 */
.L_x_92:
        /* <DEDUP_REMOVED lines=12> */
.L_x_95:
[----:B------:R-:W-:Y:S05]  /*4b20*/  BSYNC B1 ;  /* 0x0000000000017941 */ /* 0x000fea0003800000 */
.L_x_94:
        /* <DEDUP_REMOVED lines=12> */
.L_x_97:
[----:B------:R-:W-:Y:S05]  /*4bf0*/  BSYNC B1 ;  /* 0x0000000000017941 */ /* 0x000fea0003800000 */
.L_x_96:
        /* <DEDUP_REMOVED lines=12> */
.L_x_99:
[----:B------:R-:W-:Y:S05]  /*4cc0*/  BSYNC B1 ;  /* 0x0000000000017941 */ /* 0x000fea0003800000 */
.L_x_98:
        /* <DEDUP_REMOVED lines=12> */
.L_x_101:
[----:B------:R-:W-:Y:S05]  /*4d90*/  BSYNC B1 ;  /* 0x0000000000017941 */ /* 0x000fea0003800000 */
.L_x_100:
        /* <DEDUP_REMOVED lines=12> */
.L_x_103:
[----:B------:R-:W-:Y:S05]  /*4e60*/  BSYNC B1 ;  /* 0x0000000000017941 */ /* 0x000fea0003800000 */
.L_x_102:
        /* <DEDUP_REMOVED lines=12> */
.L_x_105:
[----:B------:R-:W-:Y:S05]  /*4f30*/  BSYNC B1 ;  /* 0x0000000000017941 */ /* 0x000fea0003800000 */
.L_x_104:
        /* <DEDUP_REMOVED lines=12> */
.L_x_107:
[----:B------:R-:W-:Y:S05]  /*5000*/  BSYNC B1 ;  /* 0x0000000000017941 */ /* 0x000fea0003800000 */
.L_x_106:
        /* <DEDUP_REMOVED lines=12> */
.L_x_109:
[----:B------:R-:W-:Y:S05]  /*50d0*/  BSYNC B1 ;  /* 0x0000000000017941 */ /* 0x000fea0003800000 */
.L_x_108:
        /* <DEDUP_REMOVED lines=12> */
.L_x_111:
[----:B------:R-:W-:Y:S05]  /*51a0*/  BSYNC B1 ;  /* 0x0000000000017941 */ /* 0x000fea0003800000 */
.L_x_110:
        /* <DEDUP_REMOVED lines=12> */
.L_x_113:
[----:B------:R-:W-:Y:S05]  /*5270*/  BSYNC B1 ;  /* 0x0000000000017941 */ /* 0x000fea0003800000 */
.L_x_112:
        /* <DEDUP_REMOVED lines=12> */
.L_x_115:
[----:B------:R-:W-:Y:S05]  /*5340*/  BSYNC B1 ;  /* 0x0000000000017941 */ /* 0x000fea0003800000 */
.L_x_114:
        /* <DEDUP_REMOVED lines=12> */
.L_x_117:
[----:B------:R-:W-:Y:S05]  /*5410*/  BSYNC B1 ;  /* 0x0000000000017941 */ /* 0x000fea0003800000 */
.L_x_116:
        /* <DEDUP_REMOVED lines=12> */
.L_x_119:
[----:B------:R-:W-:Y:S05]  /*54e0*/  BSYNC B1 ;  /* 0x0000000000017941 */ /* 0x000fea0003800000 */
.L_x_118:
        /* <DEDUP_REMOVED lines=12> */
.L_x_121:
[----:B------:R-:W-:Y:S05]  /*55b0*/  BSYNC B1 ;  /* 0x0000000000017941 */ /* 0x000fea0003800000 */
.L_x_120:
        /* <DEDUP_REMOVED lines=12> */
.L_x_123:
[----:B------:R-:W-:Y:S05]  /*5680*/  BSYNC B1 ;  /* 0x0000000000017941 */ /* 0x000fea0003800000 */
.L_x_122:
        /* <DEDUP_REMOVED lines=12> */
.L_x_125:
[----:B------:R-:W-:Y:S05]  /*5750*/  BSYNC B1 ;  /* 0x0000000000017941 */ /* 0x000fea0003800000 */
.L_x_124:
        /* <DEDUP_REMOVED lines=12> */
.L_x_127:
[----:B------:R-:W-:Y:S05]  /*5820*/  BSYNC B1 ;  /* 0x0000000000017941 */ /* 0x000fea0003800000 */
.L_x_126:
        /* <DEDUP_REMOVED lines=12> */
.L_x_129:
[----:B------:R-:W-:Y:S05]  /*58f0*/  BSYNC B1 ;  /* 0x0000000000017941 */ /* 0x000fea0003800000 */
.L_x_128:
        /* <DEDUP_REMOVED lines=12> */
.L_x_131:
[----:B------:R-:W-:Y:S05]  /*59c0*/  BSYNC B1 ;  /* 0x0000000000017941 */ /* 0x000fea0003800000 */
.L_x_130:
        /* <DEDUP_REMOVED lines=12> */
.L_x_133:
[----:B------:R-:W-:Y:S05]  /*5a90*/  BSYNC B1 ;  /* 0x0000000000017941 */ /* 0x000fea0003800000 */
.L_x_132:
        /* <DEDUP_REMOVED lines=12> */
.L_x_135:
[----:B------:R-:W-:Y:S05]  /*5b60*/  BSYNC B1 ;  /* 0x0000000000017941 */ /* 0x000fea0003800000 */
.L_x_134:
        /* <DEDUP_REMOVED lines=12> */
.L_x_137:
[----:B------:R-:W-:Y:S05]  /*5c30*/  BSYNC B1 ;  /* 0x0000000000017941 */ /* 0x000fea0003800000 */
.L_x_136:
        /* <DEDUP_REMOVED lines=12> */
.L_x_139:
[----:B------:R-:W-:Y:S05]  /*5d00*/  BSYNC B1 ;  /* 0x0000000000017941 */ /* 0x000fea0003800000 */
.L_x_138:
        /* <DEDUP_REMOVED lines=12> */
.L_x_141:
[----:B------:R-:W-:Y:S05]  /*5dd0*/  BSYNC B1 ;  /* 0x0000000000017941 */ /* 0x000fea0003800000 */
.L_x_140:
        /* <DEDUP_REMOVED lines=12> */
.L_x_143:
[----:B------:R-:W-:Y:S05]  /*5ea0*/  BSYNC B1 ;  /* 0x0000000000017941 */ /* 0x000fea0003800000 */
.L_x_142:
        /* <DEDUP_REMOVED lines=12> */
.L_x_145:
[----:B------:R-:W-:Y:S05]  /*5f70*/  BSYNC B1 ;  /* 0x0000000000017941 */ /* 0x000fea0003800000 */
.L_x_144:
        /* <DEDUP_REMOVED lines=12> */
.L_x_147:
[----:B------:R-:W-:Y:S05]  /*6040*/  BSYNC B1 ;  /* 0x0000000000017941 */ /* 0x000fea0003800000 */
.L_x_146:
        /* <DEDUP_REMOVED lines=12> */
.L_x_149:
[----:B------:R-:W-:Y:S05]  /*6110*/  BSYNC B1 ;  /* 0x0000000000017941 */ /* 0x000fea0003800000 */
.L_x_148:
        /* <DEDUP_REMOVED lines=12> */
.L_x_151:
[----:B------:R-:W-:Y:S05]  /*61e0*/  BSYNC B1 ;  /* 0x0000000000017941 */ /* 0x000fea0003800000 */
.L_x_150:
        /* <DEDUP_REMOVED lines=12> */
.L_x_153:
[----:B------:R-:W-:Y:S05]  /*62b0*/  BSYNC B1 ;  /* 0x0000000000017941 */ /* 0x000fea0003800000 */
.L_x_152:
        /* <DEDUP_REMOVED lines=12> */
.L_x_155:
[----:B------:R-:W-:Y:S05]  /*6380*/  BSYNC B1 ;  /* 0x0000000000017941 */ /* 0x000fea0003800000 */
.L_x_154:
        /* <DEDUP_REMOVED lines=12> */
.L_x_157:
[----:B------:R-:W-:Y:S05]  /*6450*/  BSYNC B1 ;  /* 0x0000000000017941 */ /* 0x000fea0003800000 */
.L_x_156:
        /* <DEDUP_REMOVED lines=8> */
[----:B0-----:R-:W-:-:S05]  /*64e0*/  F2FP.SATFINITE.E4M3.F32.PACK_AB_MERGE_C R19, RZ, R20, RZ ;  /* 0x00000014ff13723e */ /* 0x001fca00048070ff */
[----:B------:R0:W-:Y:S01]  /*64f0*/  @!P4 STG.E.U8 desc[UR16][R10.64+0x70], R19 ;  /* 0x000070130a00c986 */ /* 0x0001e2000c101110 */
[----:B------:R-:W-:Y:S05]  /*6500*/  @P3 BRA `(.L_x_159) ;  /* 0x0000000000043947 */ /* 0x000fea0003800000 */
[----:B------:R0:W5:Y:S02]  /*6510*/  LDG.E.U8 R7, desc[UR16][R26.64+0x71] ;  /* 0x000071101a077981 */ /* 0x000164000c1e1100 */
.L_x_159:
[----:B------:R-:W-:Y:S05]  /*6520*/  BSYNC B1 ;  /* 0x0000000000017941 */ /* 0x000fea0003800000 */
.L_x_158:
[----:B-----5:R-:W-:Y:S01]  /*6530*/  LOP3.LUT R7, R7, 0xff, RZ, 0xc0, !PT ;  /* 0x000000ff07077812 */ /* 0x020fe200078ec0ff */
[----:B------:R-:W-:Y:S01]  /*6540*/  BSSY B1, `(.L_x_160) ;  /* 0x000000b000017945 */ /* 0x000fe20003800000 */
[----:B------:R-:W-:Y:S02]  /*6550*/  ISETP.LT.OR P4, PT, R29, 0x79, !P0 ;  /* 0x000000791d00780c */ /* 0x000fe40004781670 */
[----:B------:R-:W-:-:S05]  /*6560*/  F2FP.F16.E4M3.UNPACK_B R7, R7 ;  /* 0x00000007ff07723e */ /* 0x000fca00020006ff */
[----:B------:R-:W-:-:S05]  /*6570*/  HADD2.F32 R20, -RZ, R7.H0_H0 ;  /* 0x20000007ff147230 */ /* 0x000fca0000004100 */
[----:B------:R-:W-:-:S04]  /*6580*/  FMUL R7, R20, R9 ;  /* 0x0000000914077220 */ /* 0x000fc80000400000 */
[----:B------:R-:W-:-:S05]  /*6590*/  FFMA R7, R18, R8, R7 ;  /* 0x0000000812077223 */ /* 0x000fca0000000007 */
[----:B0-----:R-:W-:Y:S02]  /*65a0*/  F2FP.SATFINITE.E4M3.F32.PACK_AB_MERGE_C R19, RZ, R7, RZ ;  /* 0x00000007ff13723e */ /* 0x001fe400048070ff */
[----:B------:R-:W-:-:S03]  /*65b0*/  PRMT R7, RZ, 0x7610, R7 ;  /* 0x00007610ff077816 */ /* 0x000fc60000000007 */
[----:B------:R0:W-:Y:S01]  /*65c0*/  @!P3 STG.E.U8 desc[UR16][R10.64+0x71], R19 ;  /* 0x000071130a00b986 */ /* 0x0001e2000c101110 */
[----:B------:R-:W-:Y:S05]  /*65d0*/  @P4 BRA `(.L_x_161) ;  /* 0x0000000000044947 */ /* 0x000fea0003800000 */
[----:B------:R0:W5:Y:S02]  /*65e0*/  LDG.E.U8 R7, desc[UR16][R24.64+0x78] ;  /* 0x0000781018077981 */ /* 0x000164000c1e1100 */
.L_x_161:
[----:B------:R-:W-:Y:S05]  /*65f0*/  BSYNC B1 ;  /* 0x0000000000017941 */ /* 0x000fea0003800000 */
.L_x_160:
        /* <DEDUP_REMOVED lines=12> */
.L_x_163:
[----:B------:R-:W-:Y:S05]  /*66c0*/  BSYNC B1 ;  /* 0x0000000000017941 */ /* 0x000fea0003800000 */
.L_x_162:
        /* <DEDUP_REMOVED lines=12> */
.L_x_165:
[----:B------:R-:W-:Y:S05]  /*6790*/  BSYNC B1 ;  /* 0x0000000000017941 */ /* 0x000fea0003800000 */
.L_x_164:
[----:B-----5:R-:W-:Y:S01]  /*67a0*/  LOP3.LUT R7, R7, 0xff, RZ, 0xc0, !PT ;  /* 0x000000ff07077812 */ /* 0x020fe200078ec0ff */
[----:B------:R-:W-:Y:S01]  /*67b0*/  BSSY B1, `(.L_x_166) ;  /* 0x000000b000017945 */ /* 0x000fe20003800000 */
[----:B------:R-:W-:Y:S02]  /*67c0*/  ISETP.LT.OR P1, PT, R29, 0x7a, !P1 ;  /* 0x0000007a1d00780c */ /* 0x000fe40004f21670 */
[----:B------:R-:W-:-:S05]  /*67d0*/  F2FP.F16.E4M3.UNPACK_B R7, R7 ;  /* 0x00000007ff07723e */ /* 0x000fca00020006ff */
[----:B01----:R-:W-:Y:S01]  /*67e0*/  HADD2.F32 R12, -RZ, R7.H0_H0 ;  /* 0x20000007ff0c7230 */ /* 0x003fe20000004100 */
[----:B------:R-:W-:-:S04]  /*67f0*/  PRMT R7, RZ, 0x7610, R7 ;  /* 0x00007610ff077816 */ /* 0x000fc80000000007 */
[----:B------:R-:W-:-:S04]  /*6800*/  FMUL R12, R12, R9 ;  /* 0x000000090c0c7220 */ /* 0x000fc80000400000 */
[----:B------:R-:W-:-:S05]  /*6810*/  FFMA R12, R17, R8, R12 ;  /* 0x00000008110c7223 */ /* 0x000fca000000000c */
[----:B------:R-:W-:-:S05]  /*6820*/  F2FP.SATFINITE.E4M3.F32.PACK_AB_MERGE_C R13, RZ, R12, RZ ;  /* 0x0000000cff0d723e */ /* 0x000fca00048070ff */
[----:B------:R0:W-:Y:S01]  /*6830*/  @!P3 STG.E.U8 desc[UR16][R10.64+0x78], R13 ;  /* 0x0000780d0a00b986 */ /* 0x0001e2000c101110 */
[----:B------:R-:W-:Y:S05]  /*6840*/  @P1 BRA `(.L_x_167) ;  /* 0x0000000000041947 */ /* 0x000fea0003800000 */
[----:B------:R1:W5:Y:S02]  /*6850*/  LDG.E.U8 R7, desc[UR16][R26.64+0x79] ;  /* 0x000079101a077981 */ /* 0x000364000c1e1100 */
.L_x_167:
[----:B------:R-:W-:Y:S05]  /*6860*/  BSYNC B1 ;  /* 0x0000000000017941 */ /* 0x000fea0003800000 */
.L_x_166:
[----:B------:R-:W-:Y:S05]  /*6870*/  @P1 BRA `(.L_x_168) ;  /* 0x0000001000281947 */ /* 0x000fea0003800000 */
[----:B-----5:R-:W-:-:S04]  /*6880*/  LOP3.LUT R7, R7, 0xff, RZ, 0xc0, !PT ;  /* 0x000000ff07077812 */ /* 0x020fc800078ec0ff */
[----:B------:R-:W-:-:S05]  /*6890*/  F2FP.F16.E4M3.UNPACK_B R7, R7 ;  /* 0x00000007ff07723e */ /* 0x000fca00020006ff */
[----:B------:R-:W-:-:S05]  /*68a0*/  HADD2.F32 R12, -RZ, R7.H0_H0 ;  /* 0x20000007ff0c7230 */ /* 0x000fca0000004100 */
[----:B------:R-:W-:-:S04]  /*68b0*/  FMUL R7, R12, R9 ;  /* 0x000000090c077220 */ /* 0x000fc80000400000 */
[----:B------:R-:W-:-:S05]  /*68c0*/  FFMA R7, R16, R8, R7 ;  /* 0x0000000810077223 */ /* 0x000fca0000000007 */
[----:B------:R-:W-:-:S05]  /*68d0*/  F2FP.SATFINITE.E4M3.F32.PACK_AB_MERGE_C R7, RZ, R7, RZ ;  /* 0x00000007ff07723e */ /* 0x000fca00048070ff */
[----:B------:R0:W-:Y:S01]  /*68e0*/  STG.E.U8 desc[UR16][R10.64+0x79], R7 ;  /* 0x000079070a007986 */ /* 0x0001e2000c101110 */
[----:B------:R-:W-:Y:S05]  /*68f0*/  BRA `(.L_x_168) ;  /* 0x0000001000087947 */ /* 0x000fea0003800000 */
.L_x_39:
[----:B------:R-:W-:Y:S01]  /*6900*/  ISETP.GE.AND P1, PT, R36, 0x1, PT ;  /* 0x000000012400780c */ /* 0x000fe20003f26270 */
[-C--:B--2---:R-:W-:Y:S01]  /*6910*/  FMUL R143, R143, R8.reuse ;  /* 0x000000088f8f7220 */ /* 0x084fe20000400000 */
[-C--:B------:R-:W-:Y:S01]  /*6920*/  FMUL R138, R138, R8.reuse ;  /* 0x000000088a8a7220 */ /* 0x080fe20000400000 */
[----:B------:R-:W-:Y:S01]  /*6930*/  ISETP.GE.AND P0, PT, R36, 0x9, PT ;  /* 0x000000092400780c */ /* 0x000fe20003f06270 */
[-C--:B------:R-:W-:Y:S01]  /*6940*/  FMUL R141, R141, R8.reuse ;  /* 0x000000088d8d7220 */ /* 0x080fe20000400000 */
[C---:B------:R-:W-:Y:S01]  /*6950*/  ISETP.LT.OR P4, PT, R29.reuse, 0x1, !P1 ;  /* 0x000000011d00780c */ /* 0x040fe20004f81670 */
[-C--:B------:R-:W-:Y:S01]  /*6960*/  FMUL R136, R136, R8.reuse ;  /* 0x0000000888887220 */ /* 0x080fe20000400000 */
[----:B------:R-:W-:Y:S01]  /*6970*/  ISETP.LT.OR P5, PT, R29, 0x2, !P1 ;  /* 0x000000021d00780c */ /* 0x000fe20004fa1670 */
[-C--:B------:R-:W-:Y:S01]  /*6980*/  FMUL R139, R139, R8.reuse ;  /* 0x000000088b8b7220 */ /* 0x080fe20000400000 */
[----:B------:R-:W-:Y:S01]  /*6990*/  F2FP.SATFINITE.E4M3.F32.PACK_AB_MERGE_C R143, RZ, R143, RZ ;  /* 0x0000008fff8f723e */ /* 0x000fe200048070ff */
[----:B------:R-:W-:Y:S01]  /*69a0*/  FMUL R134, R134, R8 ;  /* 0x0000000886867220 */ /* 0x000fe20000400000 */
[----:B------:R-:W-:Y:S01]  /*69b0*/  F2FP.SATFINITE.E4M3.F32.PACK_AB_MERGE_C R7, RZ, R138, RZ ;  /* 0x0000008aff07723e */ /* 0x000fe200048070ff */
[-C--:B------:R-:W-:Y:S01]  /*69c0*/  FMUL R137, R137, R8.reuse ;  /* 0x0000000889897220 */ /* 0x080fe20000400000 */
[C---:B------:R-:W-:Y:S01]  /*69d0*/  ISETP.LT.OR P3, PT, R29.reuse, 0x1, !P0 ;  /* 0x000000011d00780c */ /* 0x040fe20004761670 */
[-C--:B------:R-:W-:Y:S01]  /*69e0*/  FMUL R132, R132, R8.reuse ;  /* 0x0000000884847220 */ /* 0x080fe20000400000 */
[----:B------:R-:W-:Y:S01]  /*69f0*/  ISETP.LT.OR P6, PT, R29, 0xa, !P1 ;  /* 0x0000000a1d00780c */ /* 0x000fe20004fc1670 */
[-C--:B------:R-:W-:Y:S01]  /*6a00*/  FMUL R135, R135, R8.reuse ;  /* 0x0000000887877220 */ /* 0x080fe20000400000 */
[----:B------:R-:W-:Y:S01]  /*6a10*/  F2FP.SATFINITE.E4M3.F32.PACK_AB_MERGE_C R141, RZ, R141, RZ ;  /* 0x0000008dff8d723e */ /* 0x000fe200048070ff */
[----:B------:R-:W-:Y:S01]  /*6a20*/  @!P4 STG.E.U8 desc[UR16][R12.64], R143 ;  /* 0x0000008f0c00c986 */ /* 0x000fe2000c101110 */
[C---:B------:R-:W-:Y:S01]  /*6a30*/  ISETP.LT.OR P4, PT, R29.reuse, 0x2, !P0 ;  /* 0x000000021d00780c */ /* 0x040fe20004781670 */
[----:B------:R-:W-:Y:S01]  /*6a40*/  FMUL R130, R130, R8 ;  /* 0x0000000882827220 */ /* 0x000fe20000400000 */
[----:B------:R-:W-:Y:S01]  /*6a50*/  F2FP.SATFINITE.E4M3.F32.PACK_AB_MERGE_C R25, RZ, R136, RZ ;  /* 0x00000088ff19723e */ /* 0x000fe200048070ff */
[----:B------:R0:W-:Y:S01]  /*6a60*/  @!P5 STG.E.U8 desc[UR16][R12.64+0x1], R7 ;  /* 0x000001070c00d986 */ /* 0x0001e2000c101110 */
[----:B------:R-:W-:Y:S01]  /*6a70*/  ISETP.LT.OR P5, PT, R29, 0x9, !P1 ;  /* 0x000000091d00780c */ /* 0x000fe20004fa1670 */
[-C--:B------:R-:W-:Y:S01]  /*6a80*/  FMUL R133, R133, R8.reuse ;  /* 0x0000000885857220 */ /* 0x080fe20000400000 */
[----:B------:R-:W-:Y:S01]  /*6a90*/  F2FP.SATFINITE.E4M3.F32.PACK_AB_MERGE_C R139, RZ, R139, RZ ;  /* 0x0000008bff8b723e */ /* 0x000fe200048070ff */
[----:B------:R-:W-:Y:S01]  /*6aa0*/  @!P3 STG.E.U8 desc[UR16][R10.64], R141 ;  /* 0x0000008d0a00b986 */ /* 0x000fe2000c101110 */
[----:B------:R-:W-:Y:S01]  /*6ab0*/  ISETP.LT.OR P3, PT, R29, 0x9, !P0 ;  /* 0x000000091d00780c */ /* 0x000fe20004761670 */
[-C--:B------:R-:W-:Y:S01]  /*6ac0*/  FMUL R128, R128, R8.reuse ;  /* 0x0000000880807220 */ /* 0x080fe20000400000 */
[----:B------:R-:W-:Y:S01]  /*6ad0*/  F2FP.SATFINITE.E4M3.F32.PACK_AB_MERGE_C R137, RZ, R137, RZ ;  /* 0x00000089ff89723e */ /* 0x000fe200048070ff */
[-C--:B------:R-:W-:Y:S01]  /*6ae0*/  FMUL R131, R131, R8.reuse ;  /* 0x0000000883837220 */ /* 0x080fe20000400000 */
[----:B------:R-:W-:Y:S01]  /*6af0*/  F2FP.SATFINITE.E4M3.F32.PACK_AB_MERGE_C R135, RZ, R135, RZ ;  /* 0x00000087ff87723e */ /* 0x000fe200048070ff */
[----:B------:R1:W-:Y:S01]  /*6b00*/  @!P4 STG.E.U8 desc[UR16][R10.64+0x1], R25 ;  /* 0x000001190a00c986 */ /* 0x0003e2000c101110 */
[C---:B------:R-:W-:Y:S01]  /*6b10*/  ISETP.LT.OR P4, PT, R29.reuse, 0xa, !P0 ;  /* 0x0000000a1d00780c */ /* 0x040fe20004781670 */
[----:B------:R-:W-:Y:S01]  /*6b20*/  FMUL R126, R126, R8 ;  /* 0x000000087e7e7220 */ /* 0x000fe20000400000 */
[----:B0-----:R-:W-:Y:S01]  /*6b30*/  F2FP.SATFINITE.E4M3.F32.PACK_AB_MERGE_C R7, RZ, R134, RZ ;  /* 0x00000086ff07723e */ /* 0x001fe200048070ff */
[----:B------:R-:W-:Y:S01]  /*6b40*/  @!P5 STG.E.U8 desc[UR16][R12.64+0x8], R139 ;  /* 0x0000088b0c00d986 */ /* 0x000fe2000c101110 */
[----:B------:R-:W-:Y:S01]  /*6b50*/  ISETP.LT.OR P5, PT, R29, 0x11, !P1 ;  /* 0x000000111d00780c */ /* 0x000fe20004fa1670 */
[-C--:B------:R-:W-:Y:S01]  /*6b60*/  FMUL R129, R129, R8.reuse ;  /* 0x0000000881817220 */ /* 0x080fe20000400000 */
[----:B------:R-:W-:Y:S01]  /*6b70*/  F2FP.SATFINITE.E4M3.F32.PACK_AB_MERGE_C R133, RZ, R133, RZ ;  /* 0x00000085ff85723e */ /* 0x000fe200048070ff */
[----:B------:R0:W-:Y:S01]  /*6b80*/  @!P6 STG.E.U8 desc[UR16][R12.64+0x9], R7 ;  /* 0x000009070c00e986 */ /* 0x0001e2000c101110 */
[----:B------:R-:W-:Y:S01]  /*6b90*/  ISETP.LT.OR P6, PT, R29, 0x12, !P1 ;  /* 0x000000121d00780c */ /* 0x000fe20004fc1670 */
[----:B------:R-:W-:Y:S01]  /*6ba0*/  FMUL R124, R124, R8 ;  /* 0x000000087c7c7220 */ /* 0x000fe20000400000 */
[----:B------:R-:W-:Y:S01]  /*6bb0*/  F2FP.SATFINITE.E4M3.F32.PACK_AB_MERGE_C R131, RZ, R131, RZ ;  /* 0x00000083ff83723e */ /* 0x000fe200048070ff */
[----:B------:R-:W-:Y:S01]  /*6bc0*/  @!P3 STG.E.U8 desc[UR16][R10.64+0x8], R137 ;  /* 0x000008890a00b986 */ /* 0x000fe2000c101110 */
[----:B-1----:R-:W-:Y:S01]  /*6bd0*/  F2FP.SATFINITE.E4M3.F32.PACK_AB_MERGE_C R25, RZ, R132, RZ ;  /* 0x00000084ff19723e */ /* 0x002fe200048070ff */
[-C--:B------:R-:W-:Y:S01]  /*6be0*/  FMUL R127, R127, R8.reuse ;  /* 0x000000087f7f7220 */ /* 0x080fe20000400000 */
[C---:B------:R-:W-:Y:S01]  /*6bf0*/  ISETP.LT.OR P3, PT, R29.reuse, 0x11, !P0 ;  /* 0x000000111d00780c */ /* 0x040fe20004761670 */
[-C--:B------:R-:W-:Y:S01]  /*6c00*/  FMUL R122, R122, R8.reuse ;  /* 0x000000087a7a7220 */ /* 0x080fe20000400000 */
[----:B------:R-:W-:Y:S01]  /*6c10*/  F2FP.SATFINITE.E4M3.F32.PACK_AB_MERGE_C R129, RZ, R129, RZ ;  /* 0x00000081ff81723e */ /* 0x000fe200048070ff */
[----:B------:R1:W-:Y:S01]  /*6c20*/  @!P4 STG.E.U8 desc[UR16][R10.64+0x9], R25 ;  /* 0x000009190a00c986 */ /* 0x0003e2000c101110 */
[----:B------:R-:W-:Y:S01]  /*6c30*/  ISETP.LT.OR P4, PT, R29, 0x12, !P0 ;  /* 0x000000121d00780c */ /* 0x000fe20004781670 */
[----:B------:R-:W-:Y:S01]  /*6c40*/  FMUL R125, R125, R8 ;  /* 0x000000087d7d7220 */ /* 0x000fe20000400000 */
[----:B0-----:R-:W-:Y:S01]  /*6c50*/  F2FP.SATFINITE.E4M3.F32.PACK_AB_MERGE_C R7, RZ, R130, RZ ;  /* 0x00000082ff07723e */ /* 0x001fe200048070ff */
[----:B------:R-:W-:Y:S01]  /*6c60*/  @!P5 STG.E.U8 desc[UR16][R12.64+0x10], R135 ;  /* 0x000010870c00d986 */ /* 0x000fe2000c101110 */
[C---:B------:R-:W-:Y:S01]  /*6c70*/  ISETP.LT.OR P5, PT, R29.reuse, 0x19, !P1 ;  /* 0x000000191d00780c */ /* 0x040fe20004fa1670 */
[-C--:B------:R-:W-:Y:S01]  /*6c80*/  FMUL R120, R120, R8.reuse ;  /* 0x0000000878787220 */ /* 0x080fe20000400000 */
[----:B------:R-:W-:Y:S01]  /*6c90*/  F2FP.SATFINITE.E4M3.F32.PACK_AB_MERGE_C R127, RZ, R127, RZ ;  /* 0x0000007fff7f723e */ /* 0x000fe200048070ff */
[----:B------:R0:W-:Y:S01]  /*6ca0*/  @!P6 STG.E.U8 desc[UR16][R12.64+0x11], R7 ;  /* 0x000011070c00e986 */ /* 0x0001e2000c101110 */
[----:B------:R-:W-:Y:S01]  /*6cb0*/  ISETP.LT.OR P6, PT, R29, 0x1a, !P1 ;  /* 0x0000001a1d00780c */ /* 0x000fe20004fc1670 */
[-C--:B------:R-:W-:Y:S01]  /*6cc0*/  FMUL R123, R123, R8.reuse ;  /* 0x000000087b7b7220 */ /* 0x080fe20000400000 */
[----:B------:R-:W-:Y:S01]  /*6cd0*/  FMUL R118, R118, R8 ;  /* 0x0000000876767220 */ /* 0x000fe20000400000 */
[----:B-1----:R-:W-:Y:S01]  /*6ce0*/  F2FP.SATFINITE.E4M3.F32.PACK_AB_MERGE_C R25, RZ, R128, RZ ;  /* 0x00000080ff19723e */ /* 0x002fe200048070ff */
[----:B------:R-:W-:Y:S01]  /*6cf0*/  @!P3 STG.E.U8 desc[UR16][R10.64+0x10], R133 ;  /* 0x000010850a00b986 */ /* 0x000fe2000c101110 */
[----:B------:R-:W-:Y:S01]  /*6d00*/  ISETP.LT.OR P3, PT, R29, 0x19, !P0 ;  /* 0x000000191d00780c */ /* 0x000fe20004761670 */
        /* <DEDUP_REMOVED lines=35> */
[----:B------:R-:W-:Y:S01]  /*6f40*/  ISETP.LT.OR P3, PT, R29, 0x29, !P0 ;  /* 0x000000291d00780c */ /* 0x000fe20004761670 */
[-C--:B------:R-:W-:Y:S01]  /*6f50*/  FMUL R111, R111, R8.reuse ;  /* 0x000000086f6f7220 */ /* 0x080fe20000400000 */
[-C--:B------:R-:W-:Y:S01]  /*6f60*/  FMUL R106, R106, R8.reuse ;  /* 0x000000086a6a7220 */ /* 0x080fe20000400000 */
        /* <DEDUP_REMOVED lines=104> */
[----:B------:R-:W-:-:S02]  /*75f0*/  ISETP.LT.OR P3, PT, R29, 0x59, !P0 ;  /* 0x000000591d00780c */ /* 0x000fc40004761670 */
[----:B------:R-:W-:Y:S01]  /*7600*/  F2FP.SATFINITE.E4M3.F32.PACK_AB_MERGE_C R21, RZ, R21, RZ ;  /* 0x00000015ff15723e */ /* 0x000fe200048070ff */
[----:B------:R1:W-:Y:S01]  /*7610*/  @!P4 STG.E.U8 desc[UR16][R10.64+0x51], R25 ;  /* 0x000051190a00c986 */ /* 0x0003e2000c101110 */
[C---:B------:R-:W-:Y:S02]  /*7620*/  ISETP.LT.OR P4, PT, R29.reuse, 0x5a, !P0 ;  /* 0x0000005a1d00780c */ /* 0x040fe40004781670 */
[----:B0-----:R-:W-:Y:S01]  /*7630*/  F2FP.SATFINITE.E4M3.F32.PACK_AB_MERGE_C R7, RZ, R94, RZ ;  /* 0x0000005eff07723e */ /* 0x001fe200048070ff */
[----:B------:R-:W-:Y:S01]  /*7640*/  @!P5 STG.E.U8 desc[UR16][R12.64+0x58], R99 ;  /* 0x000058630c00d986 */ /* 0x000fe2000c101110 */
[C---:B------:R-:W-:Y:S02]  /*7650*/  ISETP.LT.OR P5, PT, R29.reuse, 0x61, !P1 ;  /* 0x000000611d00780c */ /* 0x040fe40004fa1670 */
[----:B------:R-:W-:Y:S01]  /*7660*/  F2FP.SATFINITE.E4M3.F32.PACK_AB_MERGE_C R15, RZ, R15, RZ ;  /* 0x0000000fff0f723e */ /* 0x000fe200048070ff */
[----:B------:R0:W-:Y:S01]  /*7670*/  @!P6 STG.E.U8 desc[UR16][R12.64+0x59], R7 ;  /* 0x000059070c00e986 */ /* 0x0001e2000c101110 */
[----:B------:R-:W-:-:S02]  /*7680*/  ISETP.LT.OR P6, PT, R29, 0x62, !P1 ;  /* 0x000000621d00780c */ /* 0x000fc40004fc1670 */
[----:B------:R-:W-:Y:S01]  /*7690*/  F2FP.SATFINITE.E4M3.F32.PACK_AB_MERGE_C R17, RZ, R17, RZ ;  /* 0x00000011ff11723e */ /* 0x000fe200048070ff */
[----:B------:R-:W-:Y:S01]  /*76a0*/  @!P3 STG.E.U8 desc[UR16][R10.64+0x58], R97 ;  /* 0x000058610a00b986 */ /* 0x000fe2000c101110 */
[----:B-1----:R-:W-:Y:S02]  /*76b0*/  F2FP.SATFINITE.E4M3.F32.PACK_AB_MERGE_C R25, RZ, R92, RZ ;  /* 0x0000005cff19723e */ /* 0x002fe400048070ff */
[----:B------:R-:W-:-:S03]  /*76c0*/  ISETP.LT.OR P3, PT, R29, 0x61, !P0 ;  /* 0x000000611d00780c */ /* 0x000fc60004761670 */
[----:B------:R1:W-:Y:S01]  /*76d0*/  @!P4 STG.E.U8 desc[UR16][R10.64+0x59], R25 ;  /* 0x000059190a00c986 */ /* 0x0003e2000c101110 */
[C---:B------:R-:W-:Y:S02]  /*76e0*/  ISETP.LT.OR P4, PT, R29.reuse, 0x62, !P0 ;  /* 0x000000621d00780c */ /* 0x040fe40004781670 */
[----:B0-----:R-:W-:Y:S01]  /*76f0*/  F2FP.SATFINITE.E4M3.F32.PACK_AB_MERGE_C R7, RZ, R90, RZ ;  /* 0x0000005aff07723e */ /* 0x001fe200048070ff */
[----:B------:R-:W-:Y:S01]  /*7700*/  @!P5 STG.E.U8 desc[UR16][R12.64+0x60], R93 ;  /* 0x0000605d0c00d986 */ /* 0x000fe2000c101110 */
[----:B------:R-:W-:-:S03]  /*7710*/  ISETP.LT.OR P5, PT, R29, 0x69, !P1 ;  /* 0x000000691d00780c */ /* 0x000fc60004fa1670 */
[----:B------:R0:W-:Y:S01]  /*7720*/  @!P6 STG.E.U8 desc[UR16][R12.64+0x61], R7 ;  /* 0x000061070c00e986 */ /* 0x0001e2000c101110 */
[C---:B------:R-:W-:Y:S02]  /*7730*/  ISETP.LT.OR P6, PT, R29.reuse, 0x6a, !P1 ;  /* 0x0000006a1d00780c */ /* 0x040fe40004fc1670 */
[----:B-1----:R-:W-:Y:S01]  /*7740*/  F2FP.SATFINITE.E4M3.F32.PACK_AB_MERGE_C R25, RZ, R88, RZ ;  /* 0x00000058ff19723e */ /* 0x002fe200048070ff */
[----:B------:R-:W-:Y:S01]  /*7750*/  @!P3 STG.E.U8 desc[UR16][R10.64+0x60], R95 ;  /* 0x0000605f0a00b986 */ /* 0x000fe2000c101110 */
        /* <DEDUP_REMOVED lines=11> */
[----:B------:R-:W-:Y:S01]  /*7810*/  @!P4 STG.E.U8 desc[UR16][R10.64+0x69], R25 ;  /* 0x000069190a00c986 */ /* 0x000fe2000c101110 */
[C---:B------:R-:W-:Y:S02]  /*7820*/  ISETP.LT.OR P4, PT, R29.reuse, 0x79, !P1 ;  /* 0x000000791d00780c */ /* 0x040fe40004f81670 */
[C---:B------:R-:W-:Y:S01]  /*7830*/  ISETP.LT.OR P1, PT, R29.reuse, 0x7a, !P1 ;  /* 0x0000007a1d00780c */ /* 0x040fe20004f21670 */
[----:B------:R1:W-:Y:S01]  /*7840*/  @!P5 STG.E.U8 desc[UR16][R12.64+0x70], R23 ;  /* 0x000070170c00d986 */ /* 0x0003e2000c101110 */
[C---:B------:R-:W-:Y:S02]  /*7850*/  ISETP.LT.OR P5, PT, R29.reuse, 0x72, !P0 ;  /* 0x000000721d00780c */ /* 0x040fe400047a1670 */
[----:B0-----:R-:W-:Y:S01]  /*7860*/  F2FP.SATFINITE.E4M3.F32.PACK_AB_MERGE_C R7, RZ, R18, RZ ;  /* 0x00000012ff07723e */ /* 0x001fe200048070ff */
[----:B------:R0:W-:Y:S01]  /*7870*/  @!P6 STG.E.U8 desc[UR16][R12.64+0x71], R19 ;  /* 0x000071130c00e986 */ /* 0x0001e2000c101110 */
[C---:B------:R-:W-:Y:S02]  /*7880*/  ISETP.LT.OR P6, PT, R29.reuse, 0x79, !P0 ;  /* 0x000000791d00780c */ /* 0x040fe400047c1670 */
[----:B------:R-:W-:Y:S01]  /*7890*/  ISETP.LT.OR P0, PT, R29, 0x7a, !P0 ;  /* 0x0000007a1d00780c */ /* 0x000fe20004701670 */
[----:B------:R2:W-:Y:S01]  /*78a0*/  @!P3 STG.E.U8 desc[UR16][R10.64+0x70], R21 ;  /* 0x000070150a00b986 */ /* 0x0005e2000c101110 */
[----:B-1----:R-:W-:-:S05]  /*78b0*/  F2FP.SATFINITE.E4M3.F32.PACK_AB_MERGE_C R23, RZ, R16, RZ ;  /* 0x00000010ff17723e */ /* 0x002fca00048070ff */
[----:B------:R2:W-:Y:S01]  /*78c0*/  @!P5 STG.E.U8 desc[UR16][R10.64+0x71], R7 ;  /* 0x000071070a00d986 */ /* 0x0005e2000c101110 */
[----:B0-----:R-:W-:-:S03]  /*78d0*/  F2FP.SATFINITE.E4M3.F32.PACK_AB_MERGE_C R19, RZ, R14, RZ ;  /* 0x0000000eff13723e */ /* 0x001fc600048070ff */
[----:B------:R2:W-:Y:S04]  /*78e0*/  @!P4 STG.E.U8 desc[UR16][R12.64+0x78], R15 ;  /* 0x0000780f0c00c986 */ /* 0x0005e8000c101110 */
[----:B------:R2:W-:Y:S04]  /*78f0*/  @!P1 STG.E.U8 desc[UR16][R12.64+0x79], R19 ;  /* 0x000079130c009986 */ /* 0x0005e8000c101110 */
[----:B------:R2:W-:Y:S04]  /*7900*/  @!P6 STG.E.U8 desc[UR16][R10.64+0x78], R17 ;  /* 0x000078110a00e986 */ /* 0x0005e8000c101110 */
[----:B------:R2:W-:Y:S02]  /*7910*/  @!P0 STG.E.U8 desc[UR16][R10.64+0x79], R23 ;  /* 0x000079170a008986 */ /* 0x0005e4000c101110 */
.L_x_168:
[----:B------:R-:W-:Y:S05]  /*7920*/  BSYNC B0 ;  /* 0x0000000000007941 */ /* 0x000fea0003800000 */
.L_x_38:
[----:B------:R-:W-:Y:S01]  /*7930*/  ULDC UR6, c[0x0][0xc] ;  /* 0x0000030000067ab9 */ /* 0x000fe20000000800 */
[----:B------:R-:W-:Y:S01]  /*7940*/  ULDC UR7, c[0x0][0x10] ;  /* 0x0000040000077ab9 */ /* 0x000fe20000000800 */
[----:B0-2--5:R-:W0:Y:S01]  /*7950*/  LDC R7, c[0x0][0x14] ;  /* 0x00000500ff077b82 */ /* 0x025e220000000800 */
[----:B------:R-:W-:Y:S01]  /*7960*/  UIMAD.WIDE.U32 UR6, UR6, UR7, URZ ;  /* 0x00000007060672a5 */ /* 0x000fe2000f8e003f */
[----:B----4-:R-:W-:Y:S01]  /*7970*/  PRMT R10, RZ, 0x7610, R10 ;  /* 0x00007610ff0a7816 */ /* 0x010fe2000000000a */
[----:B------:R-:W-:-:S04]  /*7980*/  IMAD.MOV.U32 R11, RZ, RZ, -0x1 ;  /* 0xffffffffff0b7424 */ /* 0x000fc800078e00ff */
[----:B0-----:R-:W-:-:S04]  /*7990*/  IMAD.WIDE.U32 R2, R7, UR6, R2 ;  /* 0x0000000607027c25 */ /* 0x001fc8000f8e0002 */
[----:B------:R-:W-:Y:S01]  /*79a0*/  IMAD R7, R7, UR7, RZ ;  /* 0x0000000707077c24 */ /* 0x000fe2000f8e02ff */
[----:B------:R-:W-:Y:S02]  /*79b0*/  ULDC.64 UR6, c[0x0][0x650] ;  /* 0x0001940000067ab9 */ /* 0x000fe40000000a00 */
[----:B------:R-:W-:Y:S01]  /*79c0*/  ISETP.GE.U32.AND P0, PT, R2, UR6, PT ;  /* 0x0000000602007c0c */ /* 0x000fe2000bf06070 */
[----:B------:R-:W-:Y:S02]  /*79d0*/  IMAD.IADD R3, R3, 0x1, R7 ;  /* 0x0000000103037824 */ /* 0x000fe400078e0207 */
[----:B------:R-:W-:-:S03]  /*79e0*/  IMAD.MOV.U32 R7, RZ, RZ, -0x1 ;  /* 0xffffffffff077424 */ /* 0x000fc600078e00ff */
[----:B------:R-:W-:-:S13]  /*79f0*/  ISETP.GE.U32.AND.EX P0, PT, R3, UR7, PT, P0 ;  /* 0x0000000703007c0c */ /* 0x000fda000bf06100 */
[----:B------:R-:W-:Y:S05]  /*7a00*/  @P0 BRA `(.L_x_169) ;  /* 0x0000000400600947 */ /* 0x000fea0003800000 */
[----:B------:R-:W0:Y:S01]  /*7a10*/  S2R R22, SR_CTAID.X ;  /* 0x0000000000167919 */ /* 0x000e220000002500 */
[----:B------:R-:W2:Y:S01]  /*7a20*/  LDC.64 R16, c[0x0][0x628] ;  /* 0x00018a00ff107b82 */ /* 0x000ea20000000a00 */
[----:B------:R-:W-:Y:S01]  /*7a30*/  ULDC UR6, c[0x0][0x150] ;  /* 0x0000540000067ab9 */ /* 0x000fe20000000800 */
[----:B------:R-:W-:Y:S01]  /*7a40*/  IMAD.MOV.U32 R14, RZ, RZ, R2 ;  /* 0x000000ffff0e7224 */ /* 0x000fe200078e0002 */
[----:B------:R-:W4:Y:S01]  /*7a50*/  S2R R24, SR_CTAID.Y ;  /* 0x0000000000187919 */ /* 0x000f220000002600 */
[----:B------:R-:W-:-:S04]  /*7a60*/  IMAD.MOV.U32 R15, RZ, RZ, R3 ;  /* 0x000000ffff0f7224 */ /* 0x000fc800078e0003 */
[----:B------:R-:W1:Y:S08]  /*7a70*/  LDC R25, c[0x0][0x144] ;  /* 0x00005100ff197b82 */ /* 0x000e700000000800 */
[----:B------:R-:W1:Y:S08]  /*7a80*/  LDC R18, c[0x0][0x630] ;  /* 0x00018c00ff127b82 */ /* 0x000e700000000800 */
[----:B------:R-:W1:Y:S01]  /*7a90*/  LDC.64 R20, c[0x0][0x620] ;  /* 0x00018800ff147b82 */ /* 0x000e620000000a00 */
[----:B--2---:R-:W-:-:S04]  /*7aa0*/  ISETP.NE.U32.AND P0, PT, R16, RZ, PT ;  /* 0x000000ff1000720c */ /* 0x004fc80003f05070 */
[----:B------:R-:W-:Y:S02]  /*7ab0*/  ISETP.NE.AND.EX P0, PT, R17, RZ, PT, P0 ;  /* 0x000000ff1100720c */ /* 0x000fe40003f05300 */
[----:B0-----:R-:W-:-:S05]  /*7ac0*/  I2FP.F32.U32 R7, R22 ;  /* 0x0000001600077245 */ /* 0x001fca0000201000 */
[----:B------:R-:W-:-:S04]  /*7ad0*/  FMUL R7, R7, UR6 ;  /* 0x0000000607077c20 */ /* 0x000fc80008400000 */
[----:B------:R0:W2:Y:S02]  /*7ae0*/  F2I.U32.TRUNC.NTZ R23, R7 ;  /* 0x0000000700177305 */ /* 0x0000a4000020f000 */
[----:B----4-:R-:W-:Y:S05]  /*7af0*/  @!P0 BRA `(.L_x_170) ;  /* 0x0000000000288947 */ /* 0x010fea0003800000 */
[----:B0-----:R-:W0:Y:S02]  /*7b00*/  LDC R7, c[0x0][0x634] ;  /* 0x00018d00ff077b82 */ /* 0x001e240000000800 */
        /* <DEDUP_REMOVED lines=9> */
.L_x_170:
[-CC-:B-1----:R-:W-:Y:S01]  /*7ba0*/  SHF.R.U64 R19, R14, R18.reuse, R15.reuse ;  /* 0x000000120e137219 */ /* 0x182fe2000000120f */
[----:B------:R-:W1:Y:S01]  /*7bb0*/  LDC.64 R30, c[0x0][0x640] ;  /* 0x00019000ff1e7b82 */ /* 0x000e620000000a00 */
[----:B0-----:R-:W-:Y:S01]  /*7bc0*/  SHF.R.U32.HI R7, RZ, R18, R15 ;  /* 0x00000012ff077219 */ /* 0x001fe2000001160f */
[----:B--2---:R-:W-:Y:S01]  /*7bd0*/  IMAD.MOV R23, RZ, RZ, -R23 ;  /* 0x000000ffff177224 */ /* 0x004fe200078e0a17 */
[----:B------:R-:W-:Y:S01]  /*7be0*/  IADD3 R13, P0, RZ, -R19, RZ ;  /* 0x80000013ff0d7210 */ /* 0x000fe20007f1e0ff */
[----:B------:R-:W-:Y:S02]  /*7bf0*/  ULDC UR6, c[0x0][0x154] ;  /* 0x0000550000067ab9 */ /* 0x000fe40000000800 */
[----:B------:R-:W-:Y:S02]  /*7c00*/  IMAD R25, R25, R23, R22 ;  /* 0x0000001719197224 */ /* 0x000fe400078e0216 */
[----:B------:R-:W0:Y:S01]  /*7c10*/  LDC R14, c[0x0][0x618] ;  /* 0x00018600ff0e7b82 */ /* 0x000e220000000800 */
[----:B------:R-:W-:-:S02]  /*7c20*/  IMAD.X R7, RZ, RZ, ~R7, P0 ;  /* 0x000000ffff077224 */ /* 0x000fc400000e0e07 */
[----:B------:R-:W-:-:S04]  /*7c30*/  IMAD.WIDE.U32 R10, R13, R20, R2 ;  /* 0x000000140d0a7225 */ /* 0x000fc800078e0002 */
[----:B------:R-:W-:Y:S01]  /*7c40*/  IMAD R12, R7, R20, RZ ;  /* 0x00000014070c7224 */ /* 0x000fe200078e02ff */
[----:B---3--:R-:W2:Y:S03]  /*7c50*/  LDC R26, c[0x0][0x608] ;  /* 0x00018200ff1a7b82 */ /* 0x008ea60000000800 */
[----:B------:R-:W-:Y:S02]  /*7c60*/  IMAD R7, R13, R21, R12 ;  /* 0x000000150d077224 */ /* 0x000fe400078e020c */
[----:B------:R-:W-:Y:S02]  /*7c70*/  IMAD.MOV.U32 R13, RZ, RZ, 0x1 ;  /* 0x00000001ff0d7424 */ /* 0x000fe400078e00ff */
[----:B------:R-:W-:Y:S01]  /*7c80*/  IMAD.IADD R7, R11, 0x1, R7 ;  /* 0x000000010b077824 */ /* 0x000fe200078e0207 */
[----:B------:R-:W3:Y:S01]  /*7c90*/  LDC R28, c[0x0][0x658] ;  /* 0x00019600ff1c7b82 */ /* 0x000ee20000000800 */
[----:B------:R-:W-:-:S02]  /*7ca0*/  I2FP.F32.U32 R11, R24 ;  /* 0x00000018000b7245 */ /* 0x000fc40000201000 */
[----:B-1----:R-:W-:-:S03]  /*7cb0*/  ISETP.NE.U32.AND P0, PT, R30, RZ, PT ;  /* 0x000000ff1e00720c */ /* 0x002fc60003f05070 */
[----:B------:R-:W-:Y:S01]  /*7cc0*/  FMUL R12, R11, UR6 ;  /* 0x000000060b0c7c20 */ /* 0x000fe20008400000 */
[----:B------:R-:W-:Y:S01]  /*7cd0*/  ISETP.NE.AND.EX P0, PT, R31, RZ, PT, P0 ;  /* 0x000000ff1f00720c */ /* 0x000fe20003f05300 */
[----:B------:R-:W1:Y:S01]  /*7ce0*/  LDC R23, c[0x0][0x148] ;  /* 0x00005200ff177b82 */ /* 0x000e620000000800 */
[-CC-:B0-----:R-:W-:Y:S01]  /*7cf0*/  SHF.R.U64 R18, R10, R14.reuse, R7.reuse ;  /* 0x0000000e0a127219 */ /* 0x181fe20000001207 */
[----:B------:R0:W4:Y:S01]  /*7d00*/  F2I.U32.TRUNC.NTZ R20, R12 ;  /* 0x0000000c00147305 */ /* 0x000122000020f000 */
[----:B------:R-:W-:Y:S01]  /*7d10*/  SHF.R.U32.HI R7, RZ, R14, R7 ;  /* 0x0000000eff077219 */ /* 0x000fe20000011607 */
[----:B------:R-:W-:-:S04]  /*7d20*/  IMAD.MOV.U32 R11, RZ, RZ, -0x1 ;  /* 0xffffffffff0b7424 */ /* 0x000fc800078e00ff */
[----:B------:R-:W0:Y:S01]  /*7d30*/  LDC R22, c[0x0][0x600] ;  /* 0x00018000ff167b82 */ /* 0x000e220000000800 */
[-CC-:B--2---:R-:W-:Y:S02]  /*7d40*/  SHF.R.U64 R16, R18, R26.reuse, R7.reuse ;  /* 0x0000001a12107219 */ /* 0x184fe40000001207 */
[----:B------:R-:W-:-:S05]  /*7d50*/  SHF.R.U32.HI R7, RZ, R26, R7 ;  /* 0x0000001aff077219 */ /* 0x000fca0000011607 */
[----:B------:R-:W2:Y:S01]  /*7d60*/  LDC R29, c[0x0][0x648] ;  /* 0x00019200ff1d7b82 */ /* 0x000ea20000000800 */
[-C--:B---3--:R-:W-:Y:S02]  /*7d70*/  SHF.L.U32 R10, R11, R28.reuse, RZ ;  /* 0x0000001c0b0a7219 */ /* 0x088fe400000006ff */
[--C-:B------:R-:W-:Y:S02]  /*7d80*/  SHF.R.U64 R21, R16, R28, R7.reuse ;  /* 0x0000001c10157219 */ /* 0x100fe40000001207 */
[----:B------:R-:W-:Y:S02]  /*7d90*/  LOP3.LUT R27, RZ, R10, RZ, 0x33, !PT ;  /* 0x0000000aff1b7212 */ /* 0x000fe400078e33ff */
[-C--:B------:R-:W-:Y:S01]  /*7da0*/  SHF.R.U32.HI R11, RZ, R28.reuse, R7 ;  /* 0x0000001cff0b7219 */ /* 0x080fe20000011607 */
[----:B------:R-:W3:Y:S01]  /*7db0*/  LDC R32, c[0x0][0x638] ;  /* 0x00018e00ff207b82 */ /* 0x000ee20000000800 */
[----:B------:R-:W-:Y:S01]  /*7dc0*/  SHF.L.U32 R26, R13, R28, RZ ;  /* 0x0000001c0d1a7219 */ /* 0x000fe200000006ff */
[----:B------:R-:W-:-:S06]  /*7dd0*/  IMAD.MOV.U32 R10, RZ, RZ, R21 ;  /* 0x000000ffff0a7224 */ /* 0x000fcc00078e0015 */
[----:B------:R-:W0:Y:S01]  /*7de0*/  LDC R33, c[0x0][0x610] ;  /* 0x00018400ff217b82 */ /* 0x000e220000000800 */
[----:B----4-:R-:W-:Y:S05]  /*7df0*/  @!P0 BRA `(.L_x_171) ;  /* 0x0000000000288947 */ /* 0x010fea0003800000 */
[----:B------:R-:W4:Y:S02]  /*7e00*/  LDC R10, c[0x0][0x64c] ;  /* 0x00019300ff0a7b82 */ /* 0x000f240000000800 */
[----:B----4-:R-:W-:-:S05]  /*7e10*/  IADD3 R7, P0, R21, R10, RZ ;  /* 0x0000000a15077210 */ /* 0x010fca0007f1e0ff */
[----:B------:R-:W-:-:S04]  /*7e20*/  IMAD.X R17, RZ, RZ, R11, P0 ;  /* 0x000000ffff117224 */ /* 0x000fc800000e060b */
[----:B------:R-:W-:-:S04]  /*7e30*/  IMAD.WIDE.U32 R10, R17, R30, RZ ;  /* 0x0000001e110a7225 */ /* 0x000fc800078e00ff */
[----:B0-----:R-:W-:-:S04]  /*7e40*/  IMAD.WIDE.U32 R12, P0, R7, R31, R10 ;  /* 0x0000001f070c7225 */ /* 0x001fc8000780000a */
[----:B------:R-:W-:-:S04]  /*7e50*/  IMAD.WIDE.U32 R10, R7, R30, RZ ;  /* 0x0000001e070a7225 */ /* 0x000fc800078e00ff */
[----:B------:R-:W-:Y:S01]  /*7e60*/  IMAD.X R15, RZ, RZ, RZ, P0 ;  /* 0x000000ffff0f7224 */ /* 0x000fe200000e06ff */
[----:B------:R-:W-:Y:S01]  /*7e70*/  IADD3 RZ, P0, R11, R12, RZ ;  /* 0x0000000c0bff7210 */ /* 0x000fe20007f1e0ff */
[----:B------:R-:W-:-:S04]  /*7e80*/  IMAD.MOV.U32 R14, RZ, RZ, R13 ;  /* 0x000000ffff0e7224 */ /* 0x000fc800078e000d */
[----:B------:R-:W-:-:S08]  /*7e90*/  IMAD.WIDE.U32.X R10, R17, R31, R14, P0 ;  /* 0x0000001f110a7225 */ /* 0x000fd000000e040e */
.L_x_171:
[----:B--2---:R-:W-:Y:S01]  /*7ea0*/  SHF.R.U64 R7, R10, R29, R11 ;  /* 0x0000001d0a077219 */ /* 0x004fe2000000120b */
[----:B0-----:R-:W-:Y:S01]  /*7eb0*/  VIADD R11, R22, 0xffffffff ;  /* 0xffffffff160b7836 */ /* 0x001fe20000000000 */
[----:B------:R-:W-:Y:S01]  /*7ec0*/  LOP3.LUT R28, R16, R27, RZ, 0xc0, !PT ;  /* 0x0000001b101c7212 */ /* 0x000fe200078ec0ff */
[----:B------:R-:W-:Y:S02]  /*7ed0*/  IMAD.MOV R20, RZ, RZ, -R20 ;  /* 0x000000ffff147224 */ /* 0x000fe400078e0a14 */
[----:B------:R-:W-:Y:S01]  /*7ee0*/  IMAD.MOV R10, RZ, RZ, -R7 ;  /* 0x000000ffff0a7224 */ /* 0x000fe200078e0a07 */
[----:B------:R-:W-:Y:S01]  /*7ef0*/  LOP3.LUT R18, R18, R11, RZ, 0xc0, !PT ;  /* 0x0000000b12127212 */ /* 0x000fe200078ec0ff */
[----:B------:R-:W-:Y:S02]  /*7f00*/  IMAD R28, R26, R7, R28 ;  /* 0x000000071a1c7224 */ /* 0x000fe400078e021c */
[----:B-1----:R-:W-:Y:S02]  /*7f10*/  @P2 IMAD R25, R23, R20, R24 ;  /* 0x0000001417192224 */ /* 0x002fe400078e0218 */
[----:B---3--:R-:W-:-:S02]  /*7f20*/  IMAD R7, R10, R32, R21 ;  /* 0x000000200a077224 */ /* 0x008fc400078e0215 */
[----:B------:R-:W-:Y:S02]  /*7f30*/  IMAD R28, R28, R33, R25 ;  /* 0x000000211c1c7224 */ /* 0x000fe400078e0219 */
[----:B------:R-:W-:Y:S02]  /*7f40*/  IMAD R7, R7, R22, R18 ;  /* 0x0000001607077224 */ /* 0x000fe400078e0212 */
[----:B------:R-:W-:-:S03]  /*7f50*/  IMAD.MOV.U32 R10, RZ, RZ, 0x1 ;  /* 0x00000001ff0a7424 */ /* 0x000fc600078e00ff */
[----:B------:R-:W-:Y:S02]  /*7f60*/  SEL R11, R7, R28, !P2 ;  /* 0x0000001c070b7207 */ /* 0x000fe40005000000 */
[----:B------:R-:W-:Y:S01]  /*7f70*/  SEL R28, R28, R7, !P2 ;  /* 0x000000071c1c7207 */ /* 0x000fe20005000000 */
[----:B------:R-:W-:-:S07]  /*7f80*/  IMAD.MOV.U32 R7, RZ, RZ, R19 ;  /* 0x000000ffff077224 */ /* 0x000fce00078e0013 */
.L_x_169:
[----:B------:R-:W-:Y:S01]  /*7f90*/  LOP3.LUT P0, RZ, R10, 0xff, RZ, 0xc0, !PT ;  /* 0x000000ff0aff7812 */ /* 0x000fe2000780c0ff */
[----:B------:R-:W-:-:S12]  /*7fa0*/  IMAD.MOV.U32 R10, RZ, RZ, R28 ;  /* 0x000000ffff0a7224 */ /* 0x000fd800078e001c */
[----:B------:R-:W-:Y:S05]  /*7fb0*/  @P0 BRA `(.L_x_172) ;  /* 0xffffff9000e00947 */ /* 0x000fea000383ffff */
[----:B------:R-:W-:Y:S05]  /*7fc0*/  EXIT ;  /* 0x000000000000794d */ /* 0x000fea0003800000 */
.L_x_8:
[----:B-1----:R-:W-:Y:S01]  /*7fd0*/  ULDC.64 UR4, c[0x0][0x650] ;  /* 0x0001940000047ab9 */ /* 0x002fe20000000a00 */
        /* <DEDUP_REMOVED lines=25> */
.L_x_174:
[----:B------:R-:W0:Y:S01]  /*8170*/  LDC.64 R28, c[0x0][0x640] ;  /* 0x00019000ff1c7b82 */ /* 0x000e220000000a00 */
[-CC-:B------:R-:W-:Y:S01]  /*8180*/  SHF.R.U64 R21, R16, R6.reuse, R17.reuse ;  /* 0x0000000610157219 */ /* 0x180fe20000001211 */
[----:B------:R-:W-:Y:S01]  /*8190*/  IMAD.MOV.U32 R31, RZ, RZ, 0x1 ;  /* 0x00000001ff1f7424 */ /* 0x000fe200078e00ff */
[----:B------:R-:W-:Y:S02]  /*81a0*/  SHF.R.U32.HI R5, RZ, R6, R17 ;  /* 0x00000006ff057219 */ /* 0x000fe40000011611 */
        /* <DEDUP_REMOVED lines=9> */
[----:B0-----:R-:W-:Y:S01]  /*8240*/  ISETP.NE.U32.AND P0, PT, R28, RZ, PT ;  /* 0x000000ff1c00720c */ /* 0x001fe20003f05070 */
[----:B------:R-:W-:-:S03]  /*8250*/  IMAD.MOV.U32 R11, RZ, RZ, -0x1 ;  /* 0xffffffffff0b7424 */ /* 0x000fc600078e00ff */
[----:B------:R-:W-:Y:S02]  /*8260*/  ISETP.NE.AND.EX P0, PT, R29, RZ, PT, P0 ;  /* 0x000000ff1d00720c */ /* 0x000fe40003f05300 */
[----:B------:R-:W0:Y:S01]  /*8270*/  LDC R24, c[0x0][0x600] ;  /* 0x00018000ff187b82 */ /* 0x000e220000000800 */
[-CC-:B-1----:R-:W-:Y:S02]  /*8280*/  SHF.R.U64 R18, R10, R14.reuse, R5.reuse ;  /* 0x0000000e0a127219 */ /* 0x182fe40000001205 */
[----:B------:R-:W-:-:S05]  /*8290*/  SHF.R.U32.HI R5, RZ, R14, R5 ;  /* 0x0000000eff057219 */ /* 0x000fca0000011605 */
        /* <DEDUP_REMOVED lines=21> */
.L_x_175:
[----:B-1----:R-:W-:Y:S01]  /*83f0*/  SHF.R.U64 R6, R10, R25, R11 ;  /* 0x000000190a067219 */ /* 0x002fe2000000120b */
[----:B0-----:R-:W-:Y:S01]  /*8400*/  VIADD R11, R24, 0xffffffff ;  /* 0xffffffff180b7836 */ /* 0x001fe20000000000 */
[----:B------:R-:W-:Y:S01]  /*8410*/  SHF.L.U32 R9, R31, R26, RZ ;  /* 0x0000001a1f097219 */ /* 0x000fe200000006ff */
[----:B------:R-:W-:Y:S01]  /*8420*/  @P2 IMAD R12, R13, R20, R8 ;  /* 0x000000140d0c2224 */ /* 0x000fe200078e0208 */
[----:B------:R-:W-:Y:S01]  /*8430*/  LOP3.LUT R5, R22, R33, RZ, 0xc0, !PT ;  /* 0x0000002116057212 */ /* 0x000fe200078ec0ff */
[----:B------:R-:W-:Y:S01]  /*8440*/  IMAD.MOV R10, RZ, RZ, -R6 ;  /* 0x000000ffff0a7224 */ /* 0x000fe200078e0a06 */
[----:B------:R-:W-:Y:S01]  /*8450*/  LOP3.LUT R18, R18, R11, RZ, 0xc0, !PT ;  /* 0x0000000b12127212 */ /* 0x000fe200078ec0ff */
[----:B------:R-:W-:Y:S02]  /*8460*/  IMAD.MOV.U32 R8, RZ, RZ, 0x1 ;  /* 0x00000001ff087424 */ /* 0x000fe400078e00ff */
[----:B------:R-:W-:Y:S02]  /*8470*/  IMAD R9, R9, R6, R5 ;  /* 0x0000000609097224 */ /* 0x000fe400078e0205 */
[----:B--2---:R-:W-:-:S02]  /*8480*/  IMAD R5, R10, R27, R23 ;  /* 0x0000001b0a057224 */ /* 0x004fc400078e0217 */
[----:B---3--:R-:W-:Y:S02]  /*8490*/  IMAD R6, R9, R30, R12 ;  /* 0x0000001e09067224 */ /* 0x008fe400078e020c */
[----:B------:R-:W-:Y:S01]  /*84a0*/  IMAD R9, R5, R24, R18 ;  /* 0x0000001805097224 */ /* 0x000fe200078e0212 */
[----:B------:R-:W-:Y:S01]  /*84b0*/  PRMT R5, R8, 0x7610, R5 ;  /* 0x0000761008057816 */ /* 0x000fe20000000005 */
[----:B------:R-:W-:-:S03]  /*84c0*/  IMAD.MOV.U32 R16, RZ, RZ, R21 ;  /* 0x000000ffff107224 */ /* 0x000fc600078e0015 */
[----:B------:R-:W-:Y:S02]  /*84d0*/  SEL R17, R9, R6, !P2 ;  /* 0x0000000609117207 */ /* 0x000fe40005000000 */
[----:B------:R-:W-:-:S07]  /*84e0*/  SEL R6, R6, R9, !P2 ;  /* 0x0000000906067207 */ /* 0x000fce0005000000 */
.L_x_173:
[----:B------:R-:W-:-:S08]  /*84f0*/  NOP ;  /* 0x0000000000007918 */ /* 0x000fd00000000000 */
[----:B------:R-:W0:-:S00]  /*8500*/  USETMAXREG.DEALLOC.CTAPOOL 0x28 ;  /* 0x00000028000079c8 */ /* 0x000e0000080e0500 */
[----:B0-----:R-:W-:-:S13]  /*8510*/  ISETP.NE.AND P0, PT, R7, RZ, PT ;  /* 0x000000ff0700720c */ /* 0x001fda0003f05270 */
[----:B------:R-:W-:Y:S05]  /*8520*/  @P0 EXIT ;  /* 0x000000000000094d */ /* 0x000fea0003800000 */
[----:B------:R-:W-:Y:S01]  /*8530*/  LOP3.LUT P0, RZ, R5, 0xff, RZ, 0xc0, !PT ;  /* 0x000000ff05ff7812 */ /* 0x000fe2000780c0ff */
[----:B------:R-:W-:Y:S02]  /*8540*/  IMAD.MOV.U32 R5, RZ, RZ, 0x1 ;  /* 0x00000001ff057424 */ /* 0x000fe400078e00ff */
[----:B------:R-:W-:-:S10]  /*8550*/  IMAD.MOV.U32 R12, RZ, RZ, RZ ;  /* 0x000000ffff0c7224 */ /* 0x000fd400078e00ff */
[----:B------:R-:W-:Y:S05]  /*8560*/  @!P0 BRA `(.L_x_176) ;  /* 0x0000000c00748947 */ /* 0x000fea0003800000 */
[----:B------:R-:W0:Y:S01]  /*8570*/  LDC R5, c[0x0][0x28c] ;  /* 0x0000a300ff057b82 */ /* 0x000e220000000800 */
[----:B------:R-:W-:Y:S01]  /*8580*/  UMOV UR14, 0x1 ;  /* 0x00000001000e7882 */ /* 0x000fe20000000000 */
[----:B------:R-:W-:Y:S01]  /*8590*/  ULDC UR9, c[0x0][0xc] ;  /* 0x0000030000097ab9 */ /* 0x000fe20000000800 */
[----:B------:R-:W-:Y:S01]  /*85a0*/  ULDC UR12, c[0x0][0x10] ;  /* 0x00000400000c7ab9 */ /* 0x000fe20000000800 */
[----:B------:R-:W-:Y:S01]  /*85b0*/  ULDC UR5, c[0x0][0x658] ;  /* 0x0001960000057ab9 */ /* 0x000fe20000000800 */
[----:B------:R-:W-:Y:S01]  /*85c0*/  UMOV UR7, 0xffffffff ;  /* 0xffffffff00077882 */ /* 0x000fe20000000000 */
[----:B------:R-:W-:Y:S01]  /*85d0*/  BSSY B0, `(.L_x_176) ;  /* 0x00000d6000007945 */ /* 0x000fe20003800000 */
[----:B------:R-:W-:Y:S01]  /*85e0*/  USHF.L.U32 UR7, UR7, UR5, URZ ;  /* 0x0000000507077299 */ /* 0x000fe2000800063f */
[----:B------:R-:W1:Y:S01]  /*85f0*/  S2UR UR8, SR_CgaCtaId ;  /* 0x00000000000879c3 */ /* 0x000e620000008800 */
[----:B------:R-:W-:Y:S01]  /*8600*/  USHF.L.U32 UR5, UR14, UR5, URZ ;  /* 0x000000050e057299 */ /* 0x000fe2000800063f */
[----:B------:R-:W-:Y:S01]  /*8610*/  IMAD.MOV.U32 R14, RZ, RZ, 0x1 ;  /* 0x00000001ff0e7424 */ /* 0x000fe200078e00ff */
[----:B------:R-:W-:Y:S01]  /*8620*/  LOP3.LUT R15, R4, 0x2, RZ, 0xfc, !PT ;  /* 0x00000002040f7812 */ /* 0x000fe200078efcff */
[----:B------:R-:W-:Y:S01]  /*8630*/  IMAD.MOV.U32 R12, RZ, RZ, RZ ;  /* 0x000000ffff0c7224 */ /* 0x000fe200078e00ff */
[----:B------:R-:W-:Y:S01]  /*8640*/  ULDC UR4, c[0x0][0x600] ;  /* 0x0001800000047ab9 */ /* 0x000fe20000000800 */
[----:B------:R-:W-:Y:S01]  /*8650*/  UMOV UR15, 0x5 ;  /* 0x00000005000f7882 */ /* 0x000fe20000000000 */
[----:B------:R-:W-:-:S02]  /*8660*/  UIADD3 UR4, UR4, -0x1, URZ ;  /* 0xffffffff04047890 */ /* 0x000fc4000fffe03f */
[----:B------:R-:W-:Y:S01]  /*8670*/  ULOP3.LUT UR7, URZ, UR7, URZ, 0x33, !UPT ;  /* 0x000000073f077292 */ /* 0x000fe2000f8e333f */
[----:B------:R-:W-:Y:S01]  /*8680*/  ULDC.64 UR30, c[0x0][0x198] ;  /* 0x00006600001e7ab9 */ /* 0x000fe20000000a00 */
[----:B0-----:R-:W-:-:S05]  /*8690*/  VIADD R5, R5, 0x3f ;  /* 0x0000003f05057836 */ /* 0x001fca0000000000 */
[----:B------:R-:W-:Y:S01]  /*86a0*/  SHF.R.S32.HI R8, RZ, 0x1f, R5 ;  /* 0x0000001fff087819 */ /* 0x000fe20000011405 */
[----:B-1----:R-:W-:-:S03]  /*86b0*/  ULOP3.LUT UR10, UR8, 0x1, URZ, 0xc0, !UPT ;  /* 0x00000001080a7892 */ /* 0x002fc6000f8ec03f */
[----:B------:R-:W-:Y:S01]  /*86c0*/  LEA.HI R8, R8, R5, RZ, 0x6 ;  /* 0x0000000508087211 */ /* 0x000fe200078f30ff */
[----:B------:R-:W-:Y:S01]  /*86d0*/  USHF.R.U32.HI UR28, URZ, 0x1, UR8 ;  /* 0x000000013f1c7899 */ /* 0x000fe20008011608 */
[----:B------:R-:W-:Y:S01]  /*86e0*/  IMAD.MOV.U32 R5, RZ, RZ, 0x1 ;  /* 0x00000001ff057424 */ /* 0x000fe200078e00ff */
[----:B------:R-:W-:Y:S01]  /*86f0*/  USHF.L.U32 UR6, UR8, 0x6, URZ ;  /* 0x0000000608067899 */ /* 0x000fe2000800063f */
[----:B------:R-:W-:Y:S01]  /*8700*/  SHF.R.S32.HI R11, RZ, 0x6, R8 ;  /* 0x00000006ff0b7819 */ /* 0x000fe20000011408 */
[----:B------:R-:W-:Y:S02]  /*8710*/  USHF.L.U32 UR27, UR8, 0xc, URZ ;  /* 0x0000000c081b7899 */ /* 0x000fe4000800063f */
[----:B------:R-:W-:Y:S02]  /*8720*/  ULOP3.LUT UR8, UR8, 0xfffffffe, URZ, 0xc0, !UPT ;  /* 0xfffffffe08087892 */ /* 0x000fe4000f8ec03f */
[----:B------:R-:W-:Y:S01]  /*8730*/  UISETP.GT.U32.AND UP0, UPT, UR10, 0xffff, UPT ;  /* 0x0000ffff0a00788c */ /* 0x000fe2000bf04070 */
[----:B------:R-:W-:Y:S01]  /*8740*/  VIADD R10, R11, 0x1 ;  /* 0x000000010b0a7836 */ /* 0x000fe20000000000 */
[----:B------:R-:W-:-:S02]  /*8750*/  USHF.L.U32 UR13, UR14, UR8, URZ ;  /* 0x000000080e0d7299 */ /* 0x000fc4000800063f */
[----:B------:R-:W-:Y:S02]  /*8760*/  ULOP3.LUT UR11, UR8, 0x1, URZ, 0xfc, !UPT ;  /* 0x00000001080b7892 */ /* 0x000fe4000f8efc3f */
[----:B------:R-:W-:Y:S02]  /*8770*/  UIMAD.WIDE.U32 UR8, UR9, UR12, URZ ;  /* 0x0000000c090872a5 */ /* 0x000fe4000f8e003f */
[----:B------:R-:W-:Y:S01]  /*8780*/  USEL UR10, UR10, 0xffff, !UP0 ;  /* 0x0000ffff0a0a7887 */ /* 0x000fe2000c000000 */
[----:B------:R-:W-:Y:S01]  /*8790*/  ULDC UR12, c[0x0][0x14] ;  /* 0x00000500000c7ab9 */ /* 0x000fe20000000800 */
[----:B------:R-:W-:Y:S02]  /*87a0*/  USHF.L.U32 UR11, UR14, UR11, URZ ;  /* 0x0000000b0e0b7299 */ /* 0x000fe4000800063f */
[----:B------:R-:W-:Y:S02]  /*87b0*/  UIMAD.WIDE.U32 UR24, UR8, UR12, URZ ;  /* 0x0000000c081872a5 */ /* 0x000fe4000f8e003f */
[----:B------:R-:W-:-:S02]  /*87c0*/  UIMAD UR14, UR9, UR12, URZ ;  /* 0x0000000c090e72a4 */ /* 0x000fc4000f8e023f */
[----:B------:R-:W-:Y:S02]  /*87d0*/  ULOP3.LUT UR10, UR10, 0xffff, URZ, 0xc0, !UPT ;  /* 0x0000ffff0a0a7892 */ /* 0x000fe4000f8ec03f */
[----:B------:R-:W-:Y:S02]  /*87e0*/  ULOP3.LUT UR6, UR6, 0x40, URZ, 0xc0, !UPT ;  /* 0x0000004006067892 */ /* 0x000fe4000f8ec03f */
[----:B------:R-:W-:Y:S02]  /*87f0*/  ULOP3.LUT UR13, UR13, UR11, URZ, 0xfc, !UPT ;  /* 0x0000000b0d0d7292 */ /* 0x000fe4000f8efc3f */
[----:B------:R-:W-:Y:S02]  /*8800*/  UIADD3 UR14, UR25, UR14, URZ ;  /* 0x0000000e190e7290 */ /* 0x000fe4000fffe03f */
[----:B------:R-:W-:-:S12]  /*8810*/  USHF.L.U32 UR15, UR15, UR10, URZ ;  /* 0x0000000a0f0f7299 */ /* 0x000fd8000800063f */
.L_x_187:
[----:B------:R-:W-:-:S03]  /*8820*/  UMOV UR8, 0xffffffff ;  /* 0xffffffff00087882 */ /* 0x000fc60000000000 */
[----:B------:R-:W-:Y:S05]  /*8830*/  BRA.DIV UR8, `(.L_x_177) ;  /* 0x0000001608187947 */ /* 0x000fea000b800000 */
[----:B------:R-:W-:-:S13]  /*8840*/  ELECT P0, URZ, PT ;  /* 0x00000000003f782f */ /* 0x000fda0003800000 */
.L_x_208:
[----:B------:R-:W0:Y:S01]  /*8850*/  LDC R7, c[0x0][0x28c] ;  /* 0x0000a300ff077b82 */ /* 0x000e220000000800 */
[----:B------:R-:W-:Y:S01]  /*8860*/  BSSY B1, `(.L_x_178) ;  /* 0x000003b000017945 */ /* 0x000fe20003800000 */
[----:B0-----:R-:W-:-:S13]  /*8870*/  ISETP.LT.OR P0, PT, R7, 0x1, !P0 ;  /* 0x000000010700780c */ /* 0x001fda0004701670 */
[----:B------:R-:W-:Y:S05]  /*8880*/  @P0 BRA `(.L_x_179) ;  /* 0x0000000000e00947 */ /* 0x000fea0003800000 */
[----:B------:R-:W-:Y:S01]  /*8890*/  LEA R9, R6, UR28, 0x1 ;  /* 0x0000001c06097c11 */ /* 0x000fe2000f8e08ff */
[----:B------:R-:W-:Y:S01]  /*88a0*/  IMAD.MOV.U32 R20, RZ, RZ, RZ ;  /* 0x000000ffff147224 */ /* 0x000fe200078e00ff */
[----:B------:R-:W-:Y:S01]  /*88b0*/  LEA R17, R17, UR6, 0x7 ;  /* 0x0000000611117c11 */ /* 0x000fe2000f8e38ff */
[----:B------:R-:W-:Y:S02]  /*88c0*/  IMAD.MOV.U32 R6, RZ, RZ, R10 ;  /* 0x000000ffff067224 */ /* 0x000fe400078e000a */
[----:B------:R-:W-:Y:S02]  /*88d0*/  IMAD.MOV.U32 R7, RZ, RZ, R5 ;  /* 0x000000ffff077224 */ /* 0x000fe400078e0005 */
[----:B------:R-:W-:Y:S02]  /*88e0*/  IMAD.MOV.U32 R8, RZ, RZ, R12 ;  /* 0x000000ffff087224 */ /* 0x000fe400078e000c */
[----:B------:R-:W-:-:S07]  /*88f0*/  IMAD.SHL.U32 R19, R9, 0x40, RZ ;  /* 0x0000004009137824 */ /* 0x000fce00078e00ff */
.L_x_182:
[----:B------:R-:W0:Y:S01]  /*8900*/  S2R R18, SR_CgaCtaId ;  /* 0x0000000000127919 */ /* 0x000e220000008800 */
[----:B------:R-:W-:Y:S02]  /*8910*/  MOV R9, 0x400 ;  /* 0x0000040000097802 */ /* 0x000fe40000000f00 */
[----:B------:R-:W-:-:S13]  /*8920*/  LOP3.LUT P1, RZ, R0, 0x7f, RZ, 0xc0, !PT ;  /* 0x0000007f00ff7812 */ /* 0x000fda000782c0ff */
[----:B------:R-:W1:Y:S01]  /*8930*/  @!P1 LDC R13, c[0x0][0x500] ;  /* 0x00014000ff0d9b82 */ /* 0x000e620000000800 */
[----:B0-----:R-:W-:Y:S02]  /*8940*/  LEA R21, R18, R9, 0x18 ;  /* 0x0000000912157211 */ /* 0x001fe400078ec0ff */
[----:B------:R-:W-:-:S03]  /*8950*/  SHF.L.U32 R9, R7, 0x1f, RZ ;  /* 0x0000001f07097819 */ /* 0x000fc600000006ff */
[----:B------:R-:W-:-:S04]  /*8960*/  IMAD R18, R8, 0x8, R21 ;  /* 0x0000000808127824 */ /* 0x000fc800078e0215 */
[----:B------:R-:W0:Y:S02]  /*8970*/  SYNCS.PHASECHK.TRANS64.TRYWAIT P0, [R18+URZ+0x70], R9 ;  /* 0x00007009120075a7 */ /* 0x000e24000800017f */
[----:B01----:R-:W-:Y:S05]  /*8980*/  @!P0 BRA `(.L_x_180) ;  /* 0x0000001000e48947 */ /* 0x003fea0003800000 */
.L_x_209:
[----:B0-----:R-:W-:Y:S01]  /*8990*/  PRMT R9, R15, 0x9910, RZ ;  /* 0x000099100f097816 */ /* 0x001fe200000000ff */
[----:B------:R0:W-:Y:S03]  /*89a0*/  @!P1 SYNCS.ARRIVE.TRANS64 RZ, [R18+URZ], R13 ;  /* 0x0000000d12ff99a7 */ /* 0x0001e6000800003f */
[----:B------:R-:W-:-:S13]  /*89b0*/  ISETP.NE.AND P0, PT, R9, 0x2, PT ;  /* 0x000000020900780c */ /* 0x000fda0003f05270 */
[----:B0-----:R-:W-:Y:S05]  /*89c0*/  @P0 BRA `(.L_x_181) ;  /* 0x0000000000040947 */ /* 0x001fea0003800000 */
[----:B------:R-:W-:Y:S01]  /*89d0*/  BPT.TRAP 0x1 ;  /* 0x000000040000795c */ /* 0x000fe20000300000 */
.L_x_181:
[----:B------:R-:W-:Y:S01]  /*89e0*/  R2UR UR8, R8 ;  /* 0x00000000080872ca */ /* 0x000fe200000e0000 */
[----:B------:R-:W-:Y:S01]  /*89f0*/  VIADD R6, R6, 0xffffffff ;  /* 0xffffffff06067836 */ /* 0x000fe20000000000 */
[----:B------:R-:W-:Y:S01]  /*8a00*/  R2UR UR22, R21 ;  /* 0x00000000151672ca */ /* 0x000fe200000e0000 */
[----:B------:R-:W-:Y:S01]  /*8a10*/  UIADD3 UR16, UP0, UR30, 0xf0, URZ ;  /* 0x000000f01e107890 */ /* 0x000fe2000ff1e03f */
[----:B------:R-:W-:Y:S01]  /*8a20*/  R2UR UR23, R19 ;  /* 0x00000000131772ca */ /* 0x000fe200000e0000 */
[----:B------:R-:W-:Y:S01]  /*8a30*/  UIADD3 UR32, UP1, UR30, 0x1f0, URZ ;  /* 0x000001f01e207890 */ /* 0x000fe2000ff3e03f */
[----:B------:R-:W-:Y:S01]  /*8a40*/  R2UR UR9, R18 ;  /* 0x00000000120972ca */ /* 0x000fe200000e0000 */
[----:B------:R-:W-:Y:S01]  /*8a50*/  UIADD3.X UR17, URZ, UR31, URZ, UP0, !UPT ;  /* 0x0000001f3f117290 */ /* 0x000fe200087fe43f */
[----:B------:R-:W-:Y:S01]  /*8a60*/  R2UR UR10, R20 ;  /* 0x00000000140a72ca */ /* 0x000fe200000e0000 */
[----:B------:R-:W-:Y:S01]  /*8a70*/  UPRMT UR20, URZ, 0x5410, UR15 ;  /* 0x000054103f147896 */ /* 0x000fe2000800000f */
[----:B------:R-:W-:Y:S01]  /*8a80*/  R2UR UR12, R16 ;  /* 0x00000000100c72ca */ /* 0x000fe200000e0000 */
[----:B------:R-:W-:Y:S01]  /*8a90*/  VIADD R8, R8, 0x1 ;  /* 0x0000000108087836 */ /* 0x000fe20000000000 */
[----:B------:R-:W-:Y:S01]  /*8aa0*/  R2UR UR26, R17 ;  /* 0x00000000111a72ca */ /* 0x000fe200000e0000 */
[----:B------:R-:W-:Y:S01]  /*8ab0*/  USHF.L.U32 UR8, UR8, 0xd, URZ ;  /* 0x0000000d08087899 */ /* 0x000fe2000800063f */
[----:B------:R-:W-:Y:S01]  /*8ac0*/  ISETP.GT.AND P1, PT, R6, 0x1, PT ;  /* 0x000000010600780c */ /* 0x000fe20003f24270 */
[----:B------:R-:W-:Y:S01]  /*8ad0*/  UPRMT UR29, URZ, 0x5410, UR13 ;  /* 0x000054103f1d7896 */ /* 0x000fe2000800000d */
[----:B------:R-:W-:Y:S01]  /*8ae0*/  ISETP.NE.AND P0, PT, R8, 0xe, PT ;  /* 0x0000000e0800780c */ /* 0x000fe20003f05270 */
[----:B------:R-:W-:Y:S01]  /*8af0*/  ULEA UR11, UR28, UR8, 0xc ;  /* 0x000000081c0b7291 */ /* 0x000fe2000f8e603f */
[----:B------:R-:W-:Y:S01]  /*8b00*/  VIADD R20, R20, 0x40 ;  /* 0x0000004014147836 */ /* 0x000fe20000000000 */
[----:B------:R-:W-:Y:S01]  /*8b10*/  ULOP3.LUT UR8, UR8, 0x1000, UR27, 0xf8, !UPT ;  /* 0x0000100008087892 */ /* 0x000fe2000f8ef81b */
[----:B------:R-:W-:Y:S01]  /*8b20*/  SEL R18, RZ, 0x1, P0 ;  /* 0x00000001ff127807 */ /* 0x000fe20000000000 */
[----:B------:R-:W-:Y:S01]  /*8b30*/  UIADD3 UR21, UR22, 0x200, UR11 ;  /* 0x0000020016157890 */ /* 0x000fe2000fffe00b */
[----:B------:R-:W-:Y:S01]  /*8b40*/  SEL R8, R8, RZ, P0 ;  /* 0x000000ff08087207 */ /* 0x000fe20000000000 */
[----:B------:R-:W-:Y:S01]  /*8b50*/  UIADD3 UR22, UR22, 0x1c200, UR8 ;  /* 0x0001c20016167890 */ /* 0x000fe2000fffe008 */
[----:B------:R-:W-:Y:S01]  /*8b60*/  LOP3.LUT R7, R7, R18, RZ, 0x3c, !PT ;  /* 0x0000001207077212 */ /* 0x000fe200078e3cff */
[----:B------:R-:W-:Y:S01]  /*8b70*/  UIADD3.X UR33, URZ, UR31, URZ, UP1, !UPT ;  /* 0x0000001f3f217290 */ /* 0x000fe20008ffe43f */
[----:B------:R-:W-:Y:S01]  /*8b80*/  UMOV UR18, 0x0 ;  /* 0x0000000000127882 */ /* 0x000fe20000000000 */
[----:B------:R-:W-:Y:S01]  /*8b90*/  UMOV UR19, 0x10000000 ;  /* 0x1000000000137882 */ /* 0x000fe20000000000 */
[----:B------:R-:W-:Y:S01]  /*8ba0*/  UMOV UR11, UR23 ;  /* 0x00000017000b7c82 */ /* 0x000fe20008000000 */
[----:B------:R-:W-:-:S02]  /*8bb0*/  UMOV UR8, UR21 ;  /* 0x0000001500087c82 */ /* 0x000fc40008000000 */
[----:B------:R0:W-:Y:S02]  /*8bc0*/  UTMALDG.3D.MULTICAST [UR8], [UR16], UR20, desc[UR18] ;  /* 0x00001208100073b4 */ /* 0x0001e40008011814 */
[----:B0-----:R-:W-:Y:S01]  /*8bd0*/  UMOV UR8, UR22 ;  /* 0x0000001600087c82 */ /* 0x001fe20008000000 */
[----:B------:R-:W-:Y:S02]  /*8be0*/  UMOV UR11, UR26 ;  /* 0x0000001a000b7c82 */ /* 0x000fe40008000000 */
[----:B------:R0:W-:Y:S02]  /*8bf0*/  UTMALDG.3D.MULTICAST [UR8], [UR32], UR29, desc[UR18] ;  /* 0x00001208200073b4 */ /* 0x0001e4000801181d */
[----:B0-----:R-:W-:Y:S05]  /*8c00*/  @P1 BRA `(.L_x_182) ;  /* 0xfffffffc003c1947 */ /* 0x001fea000383ffff */
.L_x_179:
[----:B------:R-:W-:Y:S05]  /*8c10*/  BSYNC B1 ;  /* 0x0000000000017941 */ /* 0x000fea0003800000 */
.L_x_178:
[----:B------:R-:W-:Y:S01]  /*8c20*/  LOP3.LUT P1, RZ, R14, 0xff, RZ, 0xc0, !PT ;  /* 0x000000ff0eff7812 */ /* 0x000fe2000782c0ff */
[C---:B------:R-:W-:Y:S01]  /*8c30*/  IMAD.IADD R9, R11.reuse, 0x1, R12 ;  /* 0x000000010b097824 */ /* 0x040fe200078e020c */
[----:B------:R-:W-:Y:S01]  /*8c40*/  ULDC.64 UR8, c[0x0][0x650] ;  /* 0x0001940000087ab9 */ /* 0x000fe20000000a00 */
[----:B------:R-:W-:Y:S01]  /*8c50*/  ISETP.GE.U32.AND P3, PT, R11, 0xe, PT ;  /* 0x0000000e0b00780c */ /* 0x000fe20003f66070 */
[----:B------:R-:W-:Y:S01]  /*8c60*/  BSSY B1, `(.L_x_183) ;  /* 0x000006a000017945 */ /* 0x000fe20003800000 */
[----:B------:R-:W-:Y:S01]  /*8c70*/  IMAD.MOV.U32 R17, RZ, RZ, -0x1 ;  /* 0xffffffffff117424 */ /* 0x000fe200078e00ff */
[----:B------:R-:W-:Y:S01]  /*8c80*/  ISETP.GT.U32.AND P0, PT, R9, 0xd, PT ;  /* 0x0000000d0900780c */ /* 0x000fe20003f04070 */
[----:B------:R-:W-:Y:S01]  /*8c90*/  IMAD.MOV.U32 R16, RZ, RZ, -0x1 ;  /* 0xffffffffff107424 */ /* 0x000fe200078e00ff */
[----:B------:R-:W-:Y:S02]  /*8ca0*/  SHF.R.U32.HI R6, RZ, 0x1, R9 ;  /* 0x00000001ff067819 */ /* 0x000fe40000011609 */
[----:B------:R-:W-:-:S02]  /*8cb0*/  ISETP.LT.U32.AND P0, PT, R11, 0xe, P0 ;  /* 0x0000000e0b00780c */ /* 0x000fc40000701070 */
[----:B------:R-:W-:Y:S01]  /*8cc0*/  PRMT R14, RZ, 0x7610, R14 ;  /* 0x00007610ff0e7816 */ /* 0x000fe2000000000e */
[----:B------:R-:W0:Y:S01]  /*8cd0*/  @P1 S2R R8, SR_CgaCtaId ;  /* 0x0000000000081919 */ /* 0x000e220000008800 */
[----:B------:R-:W-:-:S04]  /*8ce0*/  @P1 MOV R7, 0x400 ;  /* 0x0000040000071802 */ /* 0x000fc80000000f00 */
[----:B0-----:R-:W-:Y:S01]  /*8cf0*/  @P1 LEA R8, R8, R7, 0x18 ;  /* 0x0000000708081211 */ /* 0x001fe200078ec0ff */
[----:B------:R-:W-:Y:S01]  /*8d00*/  IMAD.WIDE.U32 R6, R6, -0x6db6db6d, RZ ;  /* 0x9249249306067825 */ /* 0x000fe200078e00ff */
[----:B------:R-:W-:Y:S02]  /*8d10*/  SEL R6, RZ, 0x1, !P0 ;  /* 0x00000001ff067807 */ /* 0x000fe40004000000 */
[----:B------:R0:W-:Y:S01]  /*8d20*/  @P1 SYNCS.ARRIVE.TRANS64.A1T0 RZ, [R8+URZ+0xf8], RZ ;  /* 0x0000f8ff08ff19a7 */ /* 0x0001e2000810003f */
[----:B------:R-:W-:Y:S02]  /*8d30*/  IADD3 R2, P1, R2, UR24, RZ ;  /* 0x0000001802027c10 */ /* 0x000fe4000ff3e0ff */
[----:B------:R-:W-:Y:S01]  /*8d40*/  LOP3.LUT R5, R5, R6, RZ, 0x3c, !PT ;  /* 0x0000000605057212 */ /* 0x000fe200078e3cff */
[----:B------:R-:W-:Y:S01]  /*8d50*/  IMAD.MOV.U32 R6, RZ, RZ, -0x1 ;  /* 0xffffffffff067424 */ /* 0x000fe200078e00ff */
[----:B------:R-:W-:Y:S02]  /*8d60*/  IADD3.X R3, R3, UR14, RZ, P1, !PT ;  /* 0x0000000e03037c10 */ /* 0x000fe40008ffe4ff */
[----:B------:R-:W-:-:S02]  /*8d70*/  ISETP.GE.U32.AND P0, PT, R2, UR8, PT ;  /* 0x0000000802007c0c */ /* 0x000fc4000bf06070 */
[----:B0-----:R-:W-:Y:S02]  /*8d80*/  SHF.R.U32.HI R8, RZ, 0x2, R7 ;  /* 0x00000002ff087819 */ /* 0x001fe40000011607 */
[----:B------:R-:W-:Y:S02]  /*8d90*/  ISETP.GE.U32.AND.EX P0, PT, R3, UR9, PT, P0 ;  /* 0x0000000903007c0c */ /* 0x000fe4000bf06100 */
[----:B------:R-:W-:Y:S01]  /*8da0*/  @P3 LOP3.LUT R5, R5, 0x1, R8, 0x78, !PT ;  /* 0x0000000105053812 */ /* 0x000fe200078e7808 */
[----:B------:R-:W-:Y:S01]  /*8db0*/  IMAD R12, R8, -0xe, R9 ;  /* 0xfffffff2080c7824 */ /* 0x000fe200078e0209 */
[----:B------:R-:W-:-:S09]  /*8dc0*/  PRMT R7, RZ, 0x7610, R7 ;  /* 0x00007610ff077816 */ /* 0x000fd20000000007 */
[----:B------:R-:W-:Y:S05]  /*8dd0*/  @P0 BRA `(.L_x_184) ;  /* 0x0000000400480947 */ /* 0x000fea0003800000 */
[----:B------:R-:W0:Y:S01]  /*8de0*/  S2R R17, SR_CTAID.X ;  /* 0x0000000000117919 */ /* 0x000e220000002500 */
[----:B------:R-:W-:Y:S01]  /*8df0*/  ULDC.64 UR8, c[0x0][0x628] ;  /* 0x00018a0000087ab9 */ /* 0x000fe20000000a00 */
[----:B------:R-:W1:Y:S01]  /*8e00*/  LDC R18, c[0x0][0x144] ;  /* 0x00005100ff127b82 */ /* 0x000e620000000800 */
[----:B------:R-:W-:Y:S01]  /*8e10*/  ISETP.NE.U32.AND P0, PT, RZ, UR8, PT ;  /* 0x00000008ff007c0c */ /* 0x000fe2000bf05070 */
[----:B------:R-:W2:Y:S01]  /*8e20*/  S2R R13, SR_CTAID.Y ;  /* 0x00000000000d7919 */ /* 0x000ea20000002600 */
[----:B------:R-:W-:Y:S01]  /*8e30*/  ULDC UR10, c[0x0][0x150] ;  /* 0x00005400000a7ab9 */ /* 0x000fe20000000800 */
[----:B------:R-:W-:Y:S01]  /*8e40*/  ULDC UR11, c[0x0][0x630] ;  /* 0x00018c00000b7ab9 */ /* 0x000fe20000000800 */
[----:B------:R-:W-:Y:S01]  /*8e50*/  ISETP.NE.AND.EX P0, PT, RZ, UR9, PT, P0 ;  /* 0x00000009ff007c0c */ /* 0x000fe2000bf05300 */
[----:B------:R-:W-:Y:S01]  /*8e60*/  IMAD.MOV.U32 R6, RZ, RZ, R2 ;  /* 0x000000ffff067224 */ /* 0x000fe200078e0002 */
[----:B0-----:R-:W-:-:S05]  /*8e70*/  I2FP.F32.U32 R7, R17 ;  /* 0x0000001100077245 */ /* 0x001fca0000201000 */
[----:B------:R-:W-:Y:S01]  /*8e80*/  FMUL R20, R7, UR10 ;  /* 0x0000000a07147c20 */ /* 0x000fe20008400000 */
[----:B------:R-:W-:-:S05]  /*8e90*/  IMAD.MOV.U32 R7, RZ, RZ, R3 ;  /* 0x000000ffff077224 */ /* 0x000fca00078e0003 */
[----:B--2---:R-:W-:Y:S05]  /*8ea0*/  @!P0 BRA `(.L_x_185) ;  /* 0x0000000000288947 */ /* 0x004fea0003800000 */
[----:B------:R-:W-:Y:S02]  /*8eb0*/  ULDC UR10, c[0x0][0x634] ;  /* 0x00018d00000a7ab9 */ /* 0x000fe40000000800 */
[----:B------:R-:W-:-:S05]  /*8ec0*/  IADD3 R7, P0, R2, UR10, RZ ;  /* 0x0000000a02077c10 */ /* 0x000fca000ff1e0ff */
[----:B------:R-:W-:-:S04]  /*8ed0*/  IMAD.X R19, RZ, RZ, R3, P0 ;  /* 0x000000ffff137224 */ /* 0x000fc800000e0603 */
[----:B------:R-:W-:-:S04]  /*8ee0*/  IMAD.WIDE.U32 R8, R19, UR8, RZ ;  /* 0x0000000813087c25 */ /* 0x000fc8000f8e00ff */
[----:B------:R-:W-:-:S04]  /*8ef0*/  IMAD.WIDE.U32 R8, P0, R7, UR9, R8 ;  /* 0x0000000907087c25 */ /* 0x000fc8000f800008 */
[----:B------:R-:W-:-:S04]  /*8f00*/  IMAD.WIDE.U32 R6, R7, UR8, RZ ;  /* 0x0000000807067c25 */ /* 0x000fc8000f8e00ff */
[----:B------:R-:W-:Y:S01]  /*8f10*/  IMAD.MOV.U32 R6, RZ, RZ, R9 ;  /* 0x000000ffff067224 */ /* 0x000fe200078e0009 */
[----:B------:R-:W-:Y:S01]  /*8f20*/  IADD3 RZ, P1, R7, R8, RZ ;  /* 0x0000000807ff7210 */ /* 0x000fe20007f3e0ff */
[----:B------:R-:W-:-:S04]  /*8f30*/  IMAD.X R7, RZ, RZ, RZ, P0 ;  /* 0x000000ffff077224 */ /* 0x000fc800000e06ff */
[----:B------:R-:W-:-:S08]  /*8f40*/  IMAD.WIDE.U32.X R6, R19, UR9, R6, P1 ;  /* 0x0000000913067c25 */ /* 0x000fd000088e0406 */
.L_x_185:
[--C-:B------:R-:W-:Y:S01]  /*8f50*/  SHF.R.U64 R16, R6, UR11, R7.reuse ;  /* 0x0000000b06107c19 */ /* 0x100fe20008001207 */
[----:B------:R-:W0:Y:S01]  /*8f60*/  F2I.U32.TRUNC.NTZ R20, R20 ;  /* 0x0000001400147305 */ /* 0x000e22000020f000 */
[----:B------:R-:W-:Y:S01]  /*8f70*/  SHF.R.U32.HI R6, RZ, UR11, R7 ;  /* 0x0000000bff067c19 */ /* 0x000fe20008011607 */
[----:B------:R-:W-:Y:S01]  /*8f80*/  ULDC.64 UR8, c[0x0][0x620] ;  /* 0x0001880000087ab9 */ /* 0x000fe20000000a00 */
[----:B------:R-:W-:Y:S01]  /*8f90*/  IADD3 R9, P0, RZ, -R16, RZ ;  /* 0x80000010ff097210 */ /* 0x000fe20007f1e0ff */
[----:B------:R-:W-:-:S04]  /*8fa0*/  ULDC.64 UR10, c[0x0][0x640] ;  /* 0x00019000000a7ab9 */ /* 0x000fc80000000a00 */
[----:B------:R-:W-:Y:S01]  /*8fb0*/  IMAD.X R6, RZ, RZ, ~R6, P0 ;  /* 0x000000ffff067224 */ /* 0x000fe200000e0e06 */
[----:B------:R-:W-:-:S03]  /*8fc0*/  ISETP.NE.U32.AND P0, PT, RZ, UR10, PT ;  /* 0x0000000aff007c0c */ /* 0x000fc6000bf05070 */
[----:B------:R-:W-:Y:S01]  /*8fd0*/  IMAD R8, R6, UR8, RZ ;  /* 0x0000000806087c24 */ /* 0x000fe2000f8e02ff */
[----:B------:R-:W-:Y:S01]  /*8fe0*/  ISETP.NE.AND.EX P0, PT, RZ, UR11, PT, P0 ;  /* 0x0000000bff007c0c */ /* 0x000fe2000bf05300 */
[----:B------:R-:W-:Y:S01]  /*8ff0*/  IMAD.WIDE.U32 R6, R9, UR8, R2 ;  /* 0x0000000809067c25 */ /* 0x000fe2000f8e0002 */
[----:B------:R-:W-:-:S03]  /*9000*/  ULDC UR8, c[0x0][0x618] ;  /* 0x0001860000087ab9 */ /* 0x000fc60000000800 */
[----:B------:R-:W-:Y:S01]  /*9010*/  IMAD R9, R9, UR9, R8 ;  /* 0x0000000909097c24 */ /* 0x000fe2000f8e0208 */
[----:B------:R-:W-:Y:S01]  /*9020*/  ULDC UR9, c[0x0][0x154] ;  /* 0x0000550000097ab9 */ /* 0x000fe20000000800 */
[----:B0-----:R-:W-:Y:S02]  /*9030*/  IMAD.MOV R8, RZ, RZ, -R20 ;  /* 0x000000ffff087224 */ /* 0x001fe400078e0a14 */
[----:B------:R-:W-:Y:S01]  /*9040*/  IMAD.IADD R7, R7, 0x1, R9 ;  /* 0x0000000107077824 */ /* 0x000fe200078e0209 */
[----:B------:R-:W0:Y:S01]  /*9050*/  LDC R20, c[0x0][0x148] ;  /* 0x00005200ff147b82 */ /* 0x000e220000000800 */
[----:B-1----:R-:W-:Y:S01]  /*9060*/  IMAD R17, R18, R8, R17 ;  /* 0x0000000812117224 */ /* 0x002fe200078e0211 */
[----:B------:R-:W-:Y:S02]  /*9070*/  I2FP.F32.U32 R8, R13 ;  /* 0x0000000d00087245 */ /* 0x000fe40000201000 */
[--C-:B------:R-:W-:Y:S02]  /*9080*/  SHF.R.U64 R18, R6, UR8, R7.reuse ;  /* 0x0000000806127c19 */ /* 0x100fe40008001207 */
[----:B------:R-:W-:Y:S01]  /*9090*/  SHF.R.U32.HI R7, RZ, UR8, R7 ;  /* 0x00000008ff077c19 */ /* 0x000fe20008011607 */
[----:B------:R-:W-:Y:S01]  /*90a0*/  FMUL R8, R8, UR9 ;  /* 0x0000000908087c20 */ /* 0x000fe20008400000 */
[----:B------:R-:W-:-:S02]  /*90b0*/  ULDC UR8, c[0x0][0x608] ;  /* 0x0001820000087ab9 */ /* 0x000fc40000000800 */
[--C-:B------:R-:W-:Y:S01]  /*90c0*/  SHF.R.U64 R22, R18, UR8, R7.reuse ;  /* 0x0000000812167c19 */ /* 0x100fe20008001207 */
[----:B------:R1:W2:Y:S01]  /*90d0*/  F2I.U32.TRUNC.NTZ R23, R8 ;  /* 0x0000000800177305 */ /* 0x0002a2000020f000 */
[----:B------:R-:W-:Y:S01]  /*90e0*/  SHF.R.U32.HI R7, RZ, UR8, R7 ;  /* 0x00000008ff077c19 */ /* 0x000fe20008011607 */
[----:B------:R-:W-:-:S03]  /*90f0*/  ULDC UR8, c[0x0][0x658] ;  /* 0x0001960000087ab9 */ /* 0x000fc60000000800 */
[--C-:B------:R-:W-:Y:S02]  /*9100*/  SHF.R.U64 R19, R22, UR8, R7.reuse ;  /* 0x0000000816137c19 */ /* 0x100fe40008001207 */
[----:B------:R-:W-:-:S03]  /*9110*/  SHF.R.U32.HI R21, RZ, UR8, R7 ;  /* 0x00000008ff157c19 */ /* 0x000fc60008011607 */
[----:B------:R-:W-:Y:S02]  /*9120*/  IMAD.MOV.U32 R6, RZ, RZ, R19 ;  /* 0x000000ffff067224 */ /* 0x000fe400078e0013 */
[----:B------:R-:W-:Y:S01]  /*9130*/  IMAD.MOV.U32 R7, RZ, RZ, R21 ;  /* 0x000000ffff077224 */ /* 0x000fe200078e0015 */
[----:B-1----:R-:W-:Y:S06]  /*9140*/  @!P0 BRA `(.L_x_186) ;  /* 0x0000000000288947 */ /* 0x002fec0003800000 */
        /* <DEDUP_REMOVED lines=10> */
.L_x_186:
[----:B------:R-:W-:Y:S01]  /*91f0*/  ULDC UR8, c[0x0][0x648] ;  /* 0x0001920000087ab9 */ /* 0x000fe20000000800 */
[----:B--2---:R-:W-:Y:S01]  /*9200*/  IMAD.MOV R23, RZ, RZ, -R23 ;  /* 0x000000ffff177224 */ /* 0x004fe200078e0a17 */
[----:B------:R-:W-:Y:S01]  /*9210*/  SHF.R.U64 R7, R6, UR8, R7 ;  /* 0x0000000806077c19 */ /* 0x000fe20008001207 */
[----:B------:R-:W-:Y:S01]  /*9220*/  ULDC UR8, c[0x0][0x638] ;  /* 0x00018e0000087ab9 */ /* 0x000fe20000000800 */
[----:B------:R-:W-:Y:S01]  /*9230*/  LOP3.LUT R6, R22, UR7, RZ, 0xc0, !PT ;  /* 0x0000000716067c12 */ /* 0x000fe2000f8ec0ff */
[----:B0-----:R-:W-:Y:S01]  /*9240*/  @P2 IMAD R17, R20, R23, R13 ;  /* 0x0000001714112224 */ /* 0x001fe200078e020d */
[----:B------:R-:W-:Y:S01]  /*9250*/  LOP3.LUT R18, R18, UR4, RZ, 0xc0, !PT ;  /* 0x0000000412127c12 */ /* 0x000fe2000f8ec0ff */
[----:B------:R-:W-:Y:S01]  /*9260*/  IMAD.MOV R8, RZ, RZ, -R7 ;  /* 0x000000ffff087224 */ /* 0x000fe200078e0a07 */
[----:B------:R-:W-:Y:S01]  /*9270*/  ULDC UR9, c[0x0][0x610] ;  /* 0x0001840000097ab9 */ /* 0x000fe20000000800 */
[----:B------:R-:W-:Y:S02]  /*9280*/  IMAD R6, R7, UR5, R6 ;  /* 0x0000000507067c24 */ /* 0x000fe4000f8e0206 */
[----:B------:R-:W-:Y:S01]  /*9290*/  IMAD R19, R8, UR8, R19 ;  /* 0x0000000808137c24 */ /* 0x000fe2000f8e0213 */
[----:B------:R-:W-:Y:S01]  /*92a0*/  ULDC UR8, c[0x0][0x600] ;  /* 0x0001800000087ab9 */ /* 0x000fe20000000800 */
[----:B------:R-:W-:-:S02]  /*92b0*/  IMAD R6, R6, UR9, R17 ;  /* 0x0000000906067c24 */ /* 0x000fc4000f8e0211 */
[----:B------:R-:W-:Y:S02]  /*92c0*/  IMAD R19, R19, UR8, R18 ;  /* 0x0000000813137c24 */ /* 0x000fe4000f8e0212 */
[----:B------:R-:W-:-:S03]  /*92d0*/  IMAD.MOV.U32 R7, RZ, RZ, 0x1 ;  /* 0x00000001ff077424 */ /* 0x000fc600078e00ff */
[----:B------:R-:W-:Y:S02]  /*92e0*/  SEL R17, R19, R6, !P2 ;  /* 0x0000000613117207 */ /* 0x000fe40005000000 */
[----:B------:R-:W-:-:S07]  /*92f0*/  SEL R6, R6, R19, !P2 ;  /* 0x0000001306067207 */ /* 0x000fce0005000000 */
.L_x_184:
[----:B------:R-:W-:Y:S05]  /*9300*/  BSYNC B1 ;  /* 0x0000000000017941 */ /* 0x000fea0003800000 */
.L_x_183:
[----:B------:R-:W-:-:S13]  /*9310*/  LOP3.LUT P0, RZ, R7, 0xff, RZ, 0xc0, !PT ;  /* 0x000000ff07ff7812 */ /* 0x000fda000780c0ff */
[----:B------:R-:W-:Y:S05]  /*9320*/  @P0 BRA `(.L_x_187) ;  /* 0xfffffff4003c0947 */ /* 0x000fea000383ffff */
[----:B------:R-:W-:Y:S05]  /*9330*/  BSYNC B0 ;  /* 0x0000000000007941 */ /* 0x000fea0003800000 */
.L_x_176:
[----:B------:R-:W-:-:S03]  /*9340*/  UMOV UR8, 0xffffffff ;  /* 0xffffffff00087882 */ /* 0x000fc60000000000 */
[----:B------:R-:W-:Y:S05]  /*9350*/  BRA.DIV UR8, `(.L_x_188) ;  /* 0x0000000a08847947 */ /* 0x000fea000b800000 */
[----:B------:R-:W-:-:S13]  /*9360*/  ELECT P0, URZ, PT ;  /* 0x00000000003f782f */ /* 0x000fda0003800000 */
.L_x_212:
[----:B------:R-:W-:Y:S04]  /*9370*/  BSSY B0, `(.L_x_189) ;  /* 0x0000085000007945 */ /* 0x000fe80003800000 */
[----:B------:R-:W-:Y:S05]  /*9380*/  @!P0 BRA `(.L_x_190) ;  /* 0x00000008000c8947 */ /* 0x000fea0003800000 */
[----:B------:R-:W-:-:S04]  /*9390*/  LOP3.LUT R4, R4, 0x2, RZ, 0xfc, !PT ;  /* 0x0000000204047812 */ /* 0x000fc800078efcff */
[----:B------:R-:W-:-:S13]  /*93a0*/  ISETP.NE.AND P0, PT, R4, 0x3, PT ;  /* 0x000000030400780c */ /* 0x000fda0003f05270 */
[----:B------:R-:W-:Y:S05]  /*93b0*/  @!P0 BRA `(.L_x_191) ;  /* 0x0000000000048947 */ /* 0x000fea0003800000 */
[----:B------:R-:W-:Y:S01]  /*93c0*/  BPT.TRAP 0x1 ;  /* 0x000000040000795c */ /* 0x000fe20000300000 */
.L_x_191:
[----:B------:R-:W0:Y:S01]  /*93d0*/  S2R R3, SR_CgaCtaId ;  /* 0x0000000000037919 */ /* 0x000e220000008800 */
[----:B------:R-:W-:Y:S02]  /*93e0*/  MOV R0, 0x400 ;  /* 0x0000040000007802 */ /* 0x000fe40000000f00 */
[----:B------:R-:W-:Y:S02]  /*93f0*/  SHF.L.U32 R2, R5, 0x1f, RZ ;  /* 0x0000001f05027819 */ /* 0x000fe400000006ff */
[----:B0-----:R-:W-:-:S05]  /*9400*/  LEA R3, R3, R0, 0x18 ;  /* 0x0000000003037211 */ /* 0x001fca00078ec0ff */
[----:B------:R-:W-:-:S04]  /*9410*/  VIADD R3, R3, 0x70 ;  /* 0x0000007003037836 */ /* 0x000fc80000000000 */
[C---:B------:R-:W-:Y:S02]  /*9420*/  IMAD R7, R12.reuse, 0x8, R3 ;  /* 0x000000080c077824 */ /* 0x040fe400078e0203 */
[----:B------:R-:W-:Y:S02]  /*9430*/  VIADD R12, R12, 0x1 ;  /* 0x000000010c0c7836 */ /* 0x000fe40000000000 */
[----:B------:R-:W0:Y:S03]  /*9440*/  SYNCS.PHASECHK.TRANS64.TRYWAIT P0, [R7+URZ], R2 ;  /* 0x00000002070075a7 */ /* 0x000e26000800017f */
[----:B------:R-:W-:-:S04]  /*9450*/  ISETP.NE.AND P1, PT, R12, 0xe, PT ;  /* 0x0000000e0c00780c */ /* 0x000fc80003f25270 */
[----:B------:R-:W-:Y:S02]  /*9460*/  SEL R0, RZ, 0x1, P1 ;  /* 0x00000001ff007807 */ /* 0x000fe40000800000 */
[----:B------:R-:W-:Y:S02]  /*9470*/  SEL R12, R12, RZ, P1 ;  /* 0x000000ff0c0c7207 */ /* 0x000fe40000800000 */
[----:B------:R-:W-:-:S03]  /*9480*/  LOP3.LUT R5, R5, R0, RZ, 0x3c, !PT ;  /* 0x0000000005057212 */ /* 0x000fc600078e3cff */
[----:B------:R-:W-:Y:S01]  /*9490*/  IMAD R9, R12, 0x8, R3 ;  /* 0x000000080c097824 */ /* 0x000fe200078e0203 */
[----:B------:R-:W-:Y:S01]  /*94a0*/  SHF.L.U32 R4, R5, 0x1f, RZ ;  /* 0x0000001f05047819 */ /* 0x000fe200000006ff */
[----:B0-----:R-:W-:Y:S06]  /*94b0*/  @!P0 BRA `(.L_x_192) ;  /* 0x00000008004c8947 */ /* 0x001fec0003800000 */
.L_x_213:
[----:B------:R-:W1:Y:S01]  /*94c0*/  SYNCS.PHASECHK.TRANS64.TRYWAIT P0, [R9+URZ], R4 ;  /* 0x00000004090075a7 */ /* 0x000e62000800017f */
[----:B------:R-:W-:-:S05]  /*94d0*/  VIADD R0, R12, 0x1 ;  /* 0x000000010c007836 */ /* 0x000fca0000000000 */
[----:B------:R-:W-:-:S04]  /*94e0*/  ISETP.NE.AND P1, PT, R0, 0xe, PT ;  /* 0x0000000e0000780c */ /* 0x000fc80003f25270 */
[----:B0-----:R-:W-:Y:S02]  /*94f0*/  SEL R2, RZ, 0x1, P1 ;  /* 0x00000001ff027807 */ /* 0x001fe40000800000 */
[----:B------:R-:W-:Y:S02]  /*9500*/  SEL R0, R0, RZ, P1 ;  /* 0x000000ff00007207 */ /* 0x000fe40000800000 */
[----:B------:R-:W-:-:S03]  /*9510*/  LOP3.LUT R7, R5, R2, RZ, 0x3c, !PT ;  /* 0x0000000205077212 */ /* 0x000fc600078e3cff */
[----:B------:R-:W-:Y:S01]  /*9520*/  IMAD R6, R0, 0x8, R3 ;  /* 0x0000000800067824 */ /* 0x000fe200078e0203 */
[----:B------:R-:W-:Y:S01]  /*9530*/  SHF.L.U32 R5, R7, 0x1f, RZ ;  /* 0x0000001f07057819 */ /* 0x000fe200000006ff */
[----:B-1----:R-:W-:Y:S06]  /*9540*/  @!P0 BRA `(.L_x_193) ;  /* 0x00000008003c8947 */ /* 0x002fec0003800000 */
.L_x_214:
[----:B------:R-:W1:Y:S01]  /*9550*/  SYNCS.PHASECHK.TRANS64.TRYWAIT P0, [R6+URZ], R5 ;  /* 0x00000005060075a7 */ /* 0x000e62000800017f */
[----:B------:R-:W-:-:S05]  /*9560*/  VIADD R0, R0, 0x1 ;  /* 0x0000000100007836 */ /* 0x000fca0000000000 */
[----:B------:R-:W-:-:S04]  /*9570*/  ISETP.NE.AND P1, PT, R0, 0xe, PT ;  /* 0x0000000e0000780c */ /* 0x000fc80003f25270 */
[----:B------:R-:W-:Y:S02]  /*9580*/  SEL R2, RZ, 0x1, P1 ;  /* 0x00000001ff027807 */ /* 0x000fe40000800000 */
[----:B------:R-:W-:Y:S02]  /*9590*/  SEL R0, R0, RZ, P1 ;  /* 0x000000ff00007207 */ /* 0x000fe40000800000 */
[----:B------:R-:W-:-:S03]  /*95a0*/  LOP3.LUT R7, R7, R2, RZ, 0x3c, !PT ;  /* 0x0000000207077212 */ /* 0x000fc600078e3cff */
[----:B0-----:R-:W-:Y:S01]  /*95b0*/  IMAD R9, R0, 0x8, R3 ;  /* 0x0000000800097824 */ /* 0x001fe200078e0203 */
[----:B------:R-:W-:Y:S01]  /*95c0*/  SHF.L.U32 R4, R7, 0x1f, RZ ;  /* 0x0000001f07047819 */ /* 0x000fe200000006ff */
[----:B-1----:R-:W-:Y:S06]  /*95d0*/  @!P0 BRA `(.L_x_194) ;  /* 0x00000008002c8947 */ /* 0x002fec0003800000 */
.L_x_215:
        /* <DEDUP_REMOVED lines=9> */
.L_x_216:
        /* <DEDUP_REMOVED lines=9> */
.L_x_217:
        /* <DEDUP_REMOVED lines=9> */
.L_x_218:
        /* <DEDUP_REMOVED lines=9> */
.L_x_219:
        /* <DEDUP_REMOVED lines=9> */
.L_x_220:
        /* <DEDUP_REMOVED lines=9> */
.L_x_221:
        /* <DEDUP_REMOVED lines=9> */
.L_x_222:
        /* <DEDUP_REMOVED lines=9> */
.L_x_223:
        /* <DEDUP_REMOVED lines=9> */
.L_x_224:
[----:B------:R-:W1:Y:S01]  /*9af0*/  SYNCS.PHASECHK.TRANS64.TRYWAIT P0, [R6+URZ], R5 ;  /* 0x00000005060075a7 */ /* 0x000e62000800017f */
[----:B------:R-:W-:-:S05]  /*9b00*/  VIADD R0, R0, 0x1 ;  /* 0x0000000100007836 */ /* 0x000fca0000000000 */
[----:B------:R-:W-:-:S04]  /*9b10*/  ISETP.NE.AND P1, PT, R0, 0xe, PT ;  /* 0x0000000e0000780c */ /* 0x000fc80003f25270 */
[----:B------:R-:W-:Y:S02]  /*9b20*/  SEL R2, RZ, 0x1, P1 ;  /* 0x00000001ff027807 */ /* 0x000fe40000800000 */
[----:B------:R-:W-:Y:S02]  /*9b30*/  SEL R0, R0, RZ, P1 ;  /* 0x000000ff00007207 */ /* 0x000fe40000800000 */
[----:B------:R-:W-:Y:S01]  /*9b40*/  LOP3.LUT R2, R7, R2, RZ, 0x3c, !PT ;  /* 0x0000000207027212 */ /* 0x000fe200078e3cff */
[----:B-1----:R-:W-:Y:S06]  /*9b50*/  @!P0 BRA `(.L_x_204) ;  /* 0x0000000400948947 */ /* 0x002fec0003800000 */
.L_x_225:
[----:B------:R-:W-:Y:S01]  /*9b60*/  IMAD R3, R0, 0x8, R3 ;  /* 0x0000000800037824 */ /* 0x000fe200078e0203 */
[----:B------:R-:W-:-:S07]  /*9b70*/  SHF.L.U32 R0, R2, 0x1f, RZ ;  /* 0x0000001f02007819 */ /* 0x000fce00000006ff */
.L_x_205:
[----:B--2---:R2:W3:Y:S02]  /*9b80*/  SYNCS.PHASECHK.TRANS64.TRYWAIT P0, [R3+URZ], R0 ;  /* 0x00000000030075a7 */ /* 0x0044e4000800017f */
[----:B---3--:R-:W-:Y:S05]  /*9b90*/  @!P0 NANOSLEEP.SYNCS 0x989680 ;  /* 0x009896800000895d */ /* 0x008fea0003900000 */
[----:B------:R-:W3:Y:S02]  /*9ba0*/  @!P0 SYNCS.PHASECHK.TRANS64 P0, [R3+URZ], R0 ;  /* 0x00000000030085a7 */ /* 0x000ee4000800007f */
[----:B---3--:R-:W-:Y:S05]  /*9bb0*/  @!P0 BRA `(.L_x_205) ;  /* 0xfffffffc00f08947 */ /* 0x008fea000383ffff */
.L_x_190:
[----:B------:R-:W-:Y:S05]  /*9bc0*/  BSYNC B0 ;  /* 0x0000000000007941 */ /* 0x000fea0003800000 */
.L_x_189:
[----:B------:R-:W-:Y:S05]  /*9bd0*/  EXIT ;  /* 0x000000000000794d */ /* 0x000fea0003800000 */
.L_x_22:
[----:B-1----:R-:W-:-:S04]  /*9be0*/  IMAD.U32 R13, RZ, RZ, UR6 ;  /* 0x00000006ff0d7e24 */ /* 0x002fc8000f8e00ff */
[----:B------:R1:W4:Y:S03]  /*9bf0*/  SYNCS.PHASECHK.TRANS64.TRYWAIT P0, [R13+URZ], R12 ;  /* 0x0000000c0d0075a7 */ /* 0x000326000800017f */
[----:B----4-:R-:W-:Y:S05]  /*9c00*/  @!P0 NANOSLEEP.SYNCS 0x989680 ;  /* 0x009896800000895d */ /* 0x010fea0003900000 */
[----:B------:R-:W4:Y:S02]  /*9c10*/  @!P0 SYNCS.PHASECHK.TRANS64 P0, [R13+URZ], R12 ;  /* 0x0000000c0d0085a7 */ /* 0x000f24000800007f */
[----:B----4-:R-:W-:Y:S05]  /*9c20*/  @!P0 BRA `(.L_x_22) ;  /* 0xfffffffc00ec8947 */ /* 0x010fea000383ffff */
[----:B------:R-:W-:Y:S05]  /*9c30*/  BRA `(.L_x_21) ;  /* 0xffffff7c004c7947 */ /* 0x000fea000383ffff */
.L_x_28:
[----:B-1----:R-:W-:-:S04]  /*9c40*/  IMAD.U32 R145, RZ, RZ, UR12 ;  /* 0x0000000cff917e24 */ /* 0x002fc8000f8e00ff */
[----:B------:R1:W4:Y:S03]  /*9c50*/  SYNCS.PHASECHK.TRANS64.TRYWAIT P0, [R145+URZ], R140 ;  /* 0x0000008c910075a7 */ /* 0x000326000800017f */
[----:B----4-:R-:W-:Y:S05]  /*9c60*/  @!P0 NANOSLEEP.SYNCS 0x989680 ;  /* 0x009896800000895d */ /* 0x010fea0003900000 */
[----:B------:R-:W4:Y:S02]  /*9c70*/  @!P0 SYNCS.PHASECHK.TRANS64 P0, [R145+URZ], R140 ;  /* 0x0000008c910085a7 */ /* 0x000f24000800007f */
[----:B----4-:R-:W-:Y:S05]  /*9c80*/  @!P0 BRA `(.L_x_28) ;  /* 0xfffffffc00ec8947 */ /* 0x010fea000383ffff */
[----:B------:R-:W-:Y:S05]  /*9c90*/  BRA `(.L_x_27) ;  /* 0xffffff8400907947 */ /* 0x000fea000383ffff */
.L_x_177:
[----:B------:R-:W-:Y:S01]  /*9ca0*/  BSSY B1, `(.L_x_206) ;  /* 0x0000006000017945 */ /* 0x000fe20003800000 */
[----:B------:R-:W-:-:S07]  /*9cb0*/  IMAD.MOV.U32 R7, RZ, RZ, -0x1 ;  /* 0xffffffffff077424 */ /* 0x000fce00078e00ff */
[----:B------:R-:W-:Y:S05]  /*9cc0*/  WARPSYNC.COLLECTIVE R7, `(.L_x_207) ;  /* 0x00000000070c7348 */ /* 0x000fea0003c00000 */
[----:B------:R-:W-:Y:S02]  /*9cd0*/  ELECT P0, UR62, PT ;  /* 0x00000000003e782f */ /* 0x000fe40003800000 */
[----:B------:R-:W-:Y:S01]  /*9ce0*/  MOV R7, UR62 ;  /* 0x0000003e00077c02 */ /* 0x000fe20008000f00 */
[----:B------:R-:W-:Y:S10]  /*9cf0*/  ENDCOLLECTIVE ;  /* 0x000000000000791b */ /* 0x000ff40003800000 */
.L_x_207:
[----:B------:R-:W-:Y:S05]  /*9d00*/  BSYNC B1 ;  /* 0x0000000000017941 */ /* 0x000fea0003800000 */
.L_x_206:
[----:B------:R-:W-:Y:S05]  /*9d10*/  BRA `(.L_x_208) ;  /* 0xffffffe800cc7947 */ /* 0x000fea000383ffff */
.L_x_180:
[----:B0-----:R0:W1:Y:S02]  /*9d20*/  SYNCS.PHASECHK.TRANS64.TRYWAIT P0, [R18+URZ+0x70], R9 ;  /* 0x00007009120075a7 */ /* 0x001064000800017f */
[----:B-1----:R-:W-:Y:S05]  /*9d30*/  @!P0 NANOSLEEP.SYNCS 0x989680 ;  /* 0x009896800000895d */ /* 0x002fea0003900000 */
[----:B------:R-:W1:Y:S02]  /*9d40*/  @!P0 SYNCS.PHASECHK.TRANS64 P0, [R18+URZ+0x70], R9 ;  /* 0x00007009120085a7 */ /* 0x000e64000800007f */
[----:B-1----:R-:W-:Y:S05]  /*9d50*/  @!P0 BRA `(.L_x_180) ;  /* 0xfffffffc00f08947 */ /* 0x002fea000383ffff */
[----:B------:R-:W-:Y:S05]  /*9d60*/  BRA `(.L_x_209) ;  /* 0xffffffec00087947 */ /* 0x000fea000383ffff */
.L_x_188:
[----:B------:R-:W-:Y:S01]  /*9d70*/  BSSY B0, `(.L_x_210) ;  /* 0x0000006000007945 */ /* 0x000fe20003800000 */
[----:B------:R-:W-:-:S07]  /*9d80*/  IMAD.MOV.U32 R7, RZ, RZ, -0x1 ;  /* 0xffffffffff077424 */ /* 0x000fce00078e00ff */
[----:B------:R-:W-:Y:S05]  /*9d90*/  WARPSYNC.COLLECTIVE R7, `(.L_x_211) ;  /* 0x00000000070c7348 */ /* 0x000fea0003c00000 */
[----:B------:R-:W-:Y:S02]  /*9da0*/  ELECT P0, UR62, PT ;  /* 0x00000000003e782f */ /* 0x000fe40003800000 */
[----:B------:R-:W-:Y:S01]  /*9db0*/  MOV R7, UR62 ;  /* 0x0000003e00077c02 */ /* 0x000fe20008000f00 */
[----:B------:R-:W-:Y:S10]  /*9dc0*/  ENDCOLLECTIVE ;  /* 0x000000000000791b */ /* 0x000ff40003800000 */
.L_x_211:
[----:B------:R-:W-:Y:S05]  /*9dd0*/  BSYNC B0 ;  /* 0x0000000000007941 */ /* 0x000fea0003800000 */
.L_x_210:
[----:B------:R-:W-:Y:S05]  /*9de0*/  BRA `(.L_x_212) ;  /* 0xfffffff400607947 */ /* 0x000fea000383ffff */
.L_x_192:
[----:B0-----:R0:W1:Y:S02]  /*9df0*/  SYNCS.PHASECHK.TRANS64.TRYWAIT P0, [R7+URZ], R2 ;  /* 0x00000002070075a7 */ /* 0x001064000800017f */
[----:B-1----:R-:W-:Y:S05]  /*9e00*/  @!P0 NANOSLEEP.SYNCS 0x989680 ;  /* 0x009896800000895d */ /* 0x002fea0003900000 */
[----:B------:R-:W1:Y:S02]  /*9e10*/  @!P0 SYNCS.PHASECHK.TRANS64 P0, [R7+URZ], R2 ;  /* 0x00000002070085a7 */ /* 0x000e64000800007f */
[----:B-1----:R-:W-:Y:S05]  /*9e20*/  @!P0 BRA `(.L_x_192) ;  /* 0xfffffffc00f08947 */ /* 0x002fea000383ffff */
[----:B------:R-:W-:Y:S05]  /*9e30*/  BRA `(.L_x_213) ;  /* 0xfffffff400a07947 */ /* 0x000fea000383ffff */
.L_x_193:
[----:B0-----:R0:W1:Y:S02]  /*9e40*/  SYNCS.PHASECHK.TRANS64.TRYWAIT P0, [R9+URZ], R4 ;  /* 0x00000004090075a7 */ /* 0x001064000800017f */
[----:B-1----:R-:W-:Y:S05]  /*9e50*/  @!P0 NANOSLEEP.SYNCS 0x989680 ;  /* 0x009896800000895d */ /* 0x002fea0003900000 */
[----:B------:R-:W1:Y:S02]  /*9e60*/  @!P0 SYNCS.PHASECHK.TRANS64 P0, [R9+URZ], R4 ;  /* 0x00000004090085a7 */ /* 0x000e64000800007f */
[----:B-1----:R-:W-:Y:S05]  /*9e70*/  @!P0 BRA `(.L_x_193) ;  /* 0xfffffffc00f08947 */ /* 0x002fea000383ffff */
[----:B------:R-:W-:Y:S05]  /*9e80*/  BRA `(.L_x_214) ;  /* 0xfffffff400b07947 */ /* 0x000fea000383ffff */
.L_x_194:
[----:B0-----:R0:W1:Y:S02]  /*9e90*/  SYNCS.PHASECHK.TRANS64.TRYWAIT P0, [R6+URZ], R5 ;  /* 0x00000005060075a7 */ /* 0x001064000800017f */
[----:B-1----:R-:W-:Y:S05]  /*9ea0*/  @!P0 NANOSLEEP.SYNCS 0x989680 ;  /* 0x009896800000895d */ /* 0x002fea0003900000 */
[----:B------:R-:W1:Y:S02]  /*9eb0*/  @!P0 SYNCS.PHASECHK.TRANS64 P0, [R6+URZ], R5 ;  /* 0x00000005060085a7 */ /* 0x000e64000800007f */
[----:B-1----:R-:W-:Y:S05]  /*9ec0*/  @!P0 BRA `(.L_x_194) ;  /* 0xfffffffc00f08947 */ /* 0x002fea000383ffff */
[----:B------:R-:W-:Y:S05]  /*9ed0*/  BRA `(.L_x_215) ;  /* 0xfffffff400c07947 */ /* 0x000fea000383ffff */
.L_x_195:
[----:B0-----:R0:W1:Y:S02]  /*9ee0*/  SYNCS.PHASECHK.TRANS64.TRYWAIT P0, [R9+URZ], R4 ;  /* 0x00000004090075a7 */ /* 0x001064000800017f */
[----:B-1----:R-:W-:Y:S05]  /*9ef0*/  @!P0 NANOSLEEP.SYNCS 0x989680 ;  /* 0x009896800000895d */ /* 0x002fea0003900000 */
[----:B------:R-:W1:Y:S02]  /*9f00*/  @!P0 SYNCS.PHASECHK.TRANS64 P0, [R9+URZ], R4 ;  /* 0x00000004090085a7 */ /* 0x000e64000800007f */
[----:B-1----:R-:W-:Y:S05]  /*9f10*/  @!P0 BRA `(.L_x_195) ;  /* 0xfffffffc00f08947 */ /* 0x002fea000383ffff */
[----:B------:R-:W-:Y:S05]  /*9f20*/  BRA `(.L_x_216) ;  /* 0xfffffff400d07947 */ /* 0x000fea000383ffff */
.L_x_196:
[----:B0-----:R0:W1:Y:S02]  /*9f30*/  SYNCS.PHASECHK.TRANS64.TRYWAIT P0, [R6+URZ], R5 ;  /* 0x00000005060075a7 */ /* 0x001064000800017f */
[----:B-1----:R-:W-:Y:S05]  /*9f40*/  @!P0 NANOSLEEP.SYNCS 0x989680 ;  /* 0x009896800000895d */ /* 0x002fea0003900000 */
[----:B------:R-:W1:Y:S02]  /*9f50*/  @!P0 SYNCS.PHASECHK.TRANS64 P0, [R6+URZ], R5 ;  /* 0x00000005060085a7 */ /* 0x000e64000800007f */
[----:B-1----:R-:W-:Y:S05]  /*9f60*/  @!P0 BRA `(.L_x_196) ;  /* 0xfffffffc00f08947 */ /* 0x002fea000383ffff */
[----:B------:R-:W-:Y:S05]  /*9f70*/  BRA `(.L_x_217) ;  /* 0xfffffff400e07947 */ /* 0x000fea000383ffff */
.L_x_197:
[----:B0-----:R0:W1:Y:S02]  /*9f80*/  SYNCS.PHASECHK.TRANS64.TRYWAIT P0, [R9+URZ], R4 ;  /* 0x00000004090075a7 */ /* 0x001064000800017f */
[----:B-1----:R-:W-:Y:S05]  /*9f90*/  @!P0 NANOSLEEP.SYNCS 0x989680 ;  /* 0x009896800000895d */ /* 0x002fea0003900000 */
[----:B------:R-:W1:Y:S02]  /*9fa0*/  @!P0 SYNCS.PHASECHK.TRANS64 P0, [R9+URZ], R4 ;  /* 0x00000004090085a7 */ /* 0x000e64000800007f */
[----:B-1----:R-:W-:Y:S05]  /*9fb0*/  @!P0 BRA `(.L_x_197) ;  /* 0xfffffffc00f08947 */ /* 0x002fea000383ffff */
[----:B------:R-:W-:Y:S05]  /*9fc0*/  BRA `(.L_x_218) ;  /* 0xfffffff400f07947 */ /* 0x000fea000383ffff */
.L_x_198:
[----:B0-----:R0:W1:Y:S02]  /*9fd0*/  SYNCS.PHASECHK.TRANS64.TRYWAIT P0, [R6+URZ], R5 ;  /* 0x00000005060075a7 */ /* 0x001064000800017f */
[----:B-1----:R-:W-:Y:S05]  /*9fe0*/  @!P0 NANOSLEEP.SYNCS 0x989680 ;  /* 0x009896800000895d */ /* 0x002fea0003900000 */
[----:B------:R-:W1:Y:S02]  /*9ff0*/  @!P0 SYNCS.PHASECHK.TRANS64 P0, [R6+URZ], R5 ;  /* 0x00000005060085a7 */ /* 0x000e64000800007f */
[----:B-1----:R-:W-:Y:S05]  /*a000*/  @!P0 BRA `(.L_x_198) ;  /* 0xfffffffc00f08947 */ /* 0x002fea000383ffff */
[----:B------:R-:W-:Y:S05]  /*a010*/  BRA `(.L_x_219) ;  /* 0xfffffff800007947 */ /* 0x000fea000383ffff */
.L_x_199:
[----:B0-----:R0:W1:Y:S02]  /*a020*/  SYNCS.PHASECHK.TRANS64.TRYWAIT P0, [R9+URZ], R4 ;  /* 0x00000004090075a7 */ /* 0x001064000800017f */
[----:B-1----:R-:W-:Y:S05]  /*a030*/  @!P0 NANOSLEEP.SYNCS 0x989680 ;  /* 0x009896800000895d */ /* 0x002fea0003900000 */
[----:B------:R-:W1:Y:S02]  /*a040*/  @!P0 SYNCS.PHASECHK.TRANS64 P0, [R9+URZ], R4 ;  /* 0x00000004090085a7 */ /* 0x000e64000800007f */
[----:B-1----:R-:W-:Y:S05]  /*a050*/  @!P0 BRA `(.L_x_199) ;  /* 0xfffffffc00f08947 */ /* 0x002fea000383ffff */
[----:B------:R-:W-:Y:S05]  /*a060*/  BRA `(.L_x_220) ;  /* 0xfffffff800107947 */ /* 0x000fea000383ffff */
.L_x_200:
[----:B0-----:R0:W1:Y:S02]  /*a070*/  SYNCS.PHASECHK.TRANS64.TRYWAIT P0, [R6+URZ], R5 ;  /* 0x00000005060075a7 */ /* 0x001064000800017f */
[----:B-1----:R-:W-:Y:S05]  /*a080*/  @!P0 NANOSLEEP.SYNCS 0x989680 ;  /* 0x009896800000895d */ /* 0x002fea0003900000 */
[----:B------:R-:W1:Y:S02]  /*a090*/  @!P0 SYNCS.PHASECHK.TRANS64 P0, [R6+URZ], R5 ;  /* 0x00000005060085a7 */ /* 0x000e64000800007f */
[----:B-1----:R-:W-:Y:S05]  /*a0a0*/  @!P0 BRA `(.L_x_200) ;  /* 0xfffffffc00f08947 */ /* 0x002fea000383ffff */
[----:B------:R-:W-:Y:S05]  /*a0b0*/  BRA `(.L_x_221) ;  /* 0xfffffff800207947 */ /* 0x000fea000383ffff */
.L_x_201:
[----:B0-----:R0:W1:Y:S02]  /*a0c0*/  SYNCS.PHASECHK.TRANS64.TRYWAIT P0, [R9+URZ], R4 ;  /* 0x00000004090075a7 */ /* 0x001064000800017f */
[----:B-1----:R-:W-:Y:S05]  /*a0d0*/  @!P0 NANOSLEEP.SYNCS 0x989680 ;  /* 0x009896800000895d */ /* 0x002fea0003900000 */
[----:B------:R-:W1:Y:S02]  /*a0e0*/  @!P0 SYNCS.PHASECHK.TRANS64 P0, [R9+URZ], R4 ;  /* 0x00000004090085a7 */ /* 0x000e64000800007f */
[----:B-1----:R-:W-:Y:S05]  /*a0f0*/  @!P0 BRA `(.L_x_201) ;  /* 0xfffffffc00f08947 */ /* 0x002fea000383ffff */
[----:B------:R-:W-:Y:S05]  /*a100*/  BRA `(.L_x_222) ;  /* 0xfffffff800307947 */ /* 0x000fea000383ffff */
.L_x_202:
[----:B0-----:R0:W1:Y:S02]  /*a110*/  SYNCS.PHASECHK.TRANS64.TRYWAIT P0, [R6+URZ], R5 ;  /* 0x00000005060075a7 */ /* 0x001064000800017f */
[----:B-1----:R-:W-:Y:S05]  /*a120*/  @!P0 NANOSLEEP.SYNCS 0x989680 ;  /* 0x009896800000895d */ /* 0x002fea0003900000 */
[----:B------:R-:W1:Y:S02]  /*a130*/  @!P0 SYNCS.PHASECHK.TRANS64 P0, [R6+URZ], R5 ;  /* 0x00000005060085a7 */ /* 0x000e64000800007f */
[----:B-1----:R-:W-:Y:S05]  /*a140*/  @!P0 BRA `(.L_x_202) ;  /* 0xfffffffc00f08947 */ /* 0x002fea000383ffff */
[----:B------:R-:W-:Y:S05]  /*a150*/  BRA `(.L_x_223) ;  /* 0xfffffff800407947 */ /* 0x000fea000383ffff */
.L_x_203:
[----:B0-----:R0:W1:Y:S02]  /*a160*/  SYNCS.PHASECHK.TRANS64.TRYWAIT P0, [R9+URZ], R4 ;  /* 0x00000004090075a7 */ /* 0x001064000800017f */
[----:B-1----:R-:W-:Y:S05]  /*a170*/  @!P0 NANOSLEEP.SYNCS 0x989680 ;  /* 0x009896800000895d */ /* 0x002fea0003900000 */
[----:B------:R-:W1:Y:S02]  /*a180*/  @!P0 SYNCS.PHASECHK.TRANS64 P0, [R9+URZ], R4 ;  /* 0x00000004090085a7 */ /* 0x000e64000800007f */
[----:B-1----:R-:W-:Y:S05]  /*a190*/  @!P0 BRA `(.L_x_203) ;  /* 0xfffffffc00f08947 */ /* 0x002fea000383ffff */
[----:B------:R-:W-:Y:S05]  /*a1a0*/  BRA `(.L_x_224) ;  /* 0xfffffff800507947 */ /* 0x000fea000383ffff */
.L_x_204:
[----:B-1----:R1:W2:Y:S02]  /*a1b0*/  SYNCS.PHASECHK.TRANS64.TRYWAIT P0, [R6+URZ], R5 ;  /* 0x00000005060075a7 */ /* 0x0022a4000800017f */
[----:B--2---:R-:W-:Y:S05]  /*a1c0*/  @!P0 NANOSLEEP.SYNCS 0x989680 ;  /* 0x009896800000895d */ /* 0x004fea0003900000 */
[----:B------:R-:W2:Y:S02]  /*a1d0*/  @!P0 SYNCS.PHASECHK.TRANS64 P0, [R6+URZ], R5 ;  /* 0x00000005060085a7 */ /* 0x000ea4000800007f */
[----:B--2---:R-:W-:Y:S05]  /*a1e0*/  @!P0 BRA `(.L_x_204) ;  /* 0xfffffffc00f08947 */ /* 0x004fea000383ffff */
[----:B------:R-:W-:Y:S05]  /*a1f0*/  BRA `(.L_x_225) ;  /* 0xfffffff800587947 */ /* 0x000fea000383ffff */
.L_x_226:
[----:B------:R-:W-:-:S00]  /*a200*/  BRA `(.L_x_226) ;  /* 0xfffffffc00fc7947 */ /* 0x000fc0000383ffff */
[----:B------:R-:W-:-:S00]  /*a210*/  NOP ;  /* 0x0000000000007918 */ /* 0x000fc00000000000 */
        /* <DEDUP_REMOVED lines=14> */
.L_x_227:


//--------------------- .nv.shared._ZN7cutlass13device_kernelINS_4gemm6kernel13GemmUniversalIN4cute5tupleIJiiiiEEENS1_10collective13CollectiveMmaINS1_37MainloopSm90TmaGmmaWarpSpecializedFP8ILi14ENS5_IJNS4_1CILi2EEESB_NSA_ILi1EEEEEENS1_35KernelTmaWarpSpecializedCooperativeEEENS5_IJNSA_ILi128EEESG_NSA_ILi64EEEEEENS_12float_e4m3_tENS5_IJlSC_lEEESJ_SK_NS4_8TiledMMAINS4_8MMA_AtomIJNS4_4SM904GMMA31MMA_64x128x32_F32E4M3E4M3_SS_TNILNSO_7ScaleInE1ELSQ_1EEEEEENS4_6LayoutINS5_IJSB_SC_SC_EEENS5_IJSC_NSA_ILi0EEESV_EEEEENS5_IJNS4_10UnderscoreESY_SY_EEEEENS4_23SM90_TMA_LOAD_MULTICASTENS4_14ComposedLayoutINS4_7SwizzleILi2ELi4ELi3EEENS4_18smem_ptr_flag_bitsILi8EEENST_INS5_IJNSA_ILi8EEESH_EEENS5_IJSH_SC_EEEEEEEvNS4_8identityES11_S1B_vS1C_EENS_8epilogue10collective6detail29Sm90TmaWarpSpecializedAdapterINS1F_15DefaultEpilogueISJ_SK_SK_NS1E_6thread17LinearCombinationISJ_Li1EffLNS1J_9ScaleType4KindE0ELNS_15FloatRoundStyleE2ESJ_EENS1_15EpilogueDefaultEEEEEvvEEEEvNT_6ParamsE --------------------------
	.section	.nv.shared._ZN7cutlass13device_kernelINS_4gemm6kernel13GemmUniversalIN4cute5tupleIJiiiiEEENS1_10collective13CollectiveMmaINS1_37MainloopSm90TmaGmmaWarpSpecializedFP8ILi14ENS5_IJNS4_1CILi2EEESB_NSA_ILi1EEEEEENS1_35KernelTmaWarpSpecializedCooperativeEEENS5_IJNSA_ILi128EEESG_NSA_ILi64EEEEEENS_12float_e4m3_tENS5_IJlSC_lEEESJ_SK_NS4_8TiledMMAINS4_8MMA_AtomIJNS4_4SM904GMMA31MMA_64x128x32_F32E4M3E4M3_SS_TNILNSO_7ScaleInE1ELSQ_1EEEEEENS4_6LayoutINS5_IJSB_SC_SC_EEENS5_IJSC_NSA_ILi0EEESV_EEEEENS5_IJNS4_10UnderscoreESY_SY_EEEEENS4_23SM90_TMA_LOAD_MULTICASTENS4_14ComposedLayoutINS4_7SwizzleILi2ELi4ELi3EEENS4_18smem_ptr_flag_bitsILi8EEENST_INS5_IJNSA_ILi8EEESH_EEENS5_IJSH_SC_EEEEEEEvNS4_8identityES11_S1B_vS1C_EENS_8epilogue10collective6detail29Sm90TmaWarpSpecializedAdapterINS1F_15DefaultEpilogueISJ_SK_SK_NS1E_6thread17LinearCombinationISJ_Li1EffLNS1J_9ScaleType4KindE0ELNS_15FloatRoundStyleE2ESJ_EENS1_15EpilogueDefaultEEEEEvvEEEEvNT_6ParamsE,"aw",@nobits
	.sectionflags	@""
	.align	16
	.zero		1024


//--------------------- .nv.shared.reserved.0     --------------------------
	.section	.nv.shared.reserved.0,"aw",@nobits
	.weak		__nv_reservedSMEM_offset_0_alias
	.size		__nv_reservedSMEM_offset_0_alias, 0, 0
	.other		__nv_reservedSMEM_offset_0_alias,@"STO_CUDA_RESERVED_SHARED STV_DEFAULT"
__nv_reservedSMEM_offset_0_alias:
	.zero		0


//--------------------- .nv.global                --------------------------
	.section	.nv.global,"aw",@nobits
.nv.global:
	.type		_ZN40_INTERNAL_edd87561_4_k_cu_a6549bcd_327734cute1_E,@object
	.size		_ZN40_INTERNAL_edd87561_4_k_cu_a6549bcd_327734cute1_E,(_ZN40_INTERNAL_edd87561_4_k_cu_a6549bcd_327734cuda3std3__45__cpo6cbeginE - _ZN40_INTERNAL_edd87561_4_k_cu_a6549bcd_327734cute1_E)
_ZN40_INTERNAL_edd87561_4_k_cu_a6549bcd_327734cute1_E:
	.zero		1
	.type		_ZN40_INTERNAL_edd87561_4_k_cu_a6549bcd_327734cuda3std3__45__cpo6cbeginE,@object
	.size		_ZN40_INTERNAL_edd87561_4_k_cu_a6549bcd_327734cuda3std3__45__cpo6cbeginE,(_ZN40_INTERNAL_edd87561_4_k_cu_a6549bcd_327734cuda3std3__48in_placeE - _ZN40_INTERNAL_edd87561_4_k_cu_a6549bcd_327734cuda3std3__45__cpo6cbeginE)
_ZN40_INTERNAL_edd87561_4_k_cu_a6549bcd_327734cuda3std3__45__cpo6cbeginE:
	.zero		1
	.type		_ZN40_INTERNAL_edd87561_4_k_cu_a6549bcd_327734cuda3std3__48in_placeE,@object
	.size		_ZN40_INTERNAL_edd87561_4_k_cu_a6549bcd_327734cuda3std3__48in_placeE,(_ZN40_INTERNAL_edd87561_4_k_cu_a6549bcd_327734cuda3std6ranges3__45__cpo9iter_moveE - _ZN40_INTERNAL_edd87561_4_k_cu_a6549bcd_327734cuda3std3__48in_placeE)
_ZN40_INTERNAL_edd87561_4_k_cu_a6549bcd_327734cuda3std3__48in_placeE:
	.zero		1
	.type		_ZN40_INTERNAL_edd87561_4_k_cu_a6549bcd_327734cuda3std6ranges3__45__cpo9iter_moveE,@object
	.size		_ZN40_INTERNAL_edd87561_4_k_cu_a6549bcd_327734cuda3std6ranges3__45__cpo9iter_moveE,(_ZN40_INTERNAL_edd87561_4_k_cu_a6549bcd_327734cuda3std3__45__cpo5beginE - _ZN40_INTERNAL_edd87561_4_k_cu_a6549bcd_327734cuda3std6ranges3__45__cpo9iter_moveE)
_ZN40_INTERNAL_edd87561_4_k_cu_a6549bcd_327734cuda3std6ranges3__45__cpo9iter_moveE:
	.zero		1
	.type		_ZN40_INTERNAL_edd87561_4_k_cu_a6549bcd_327734cuda3std3__45__cpo5beginE,@object
	.size		_ZN40_INTERNAL_edd87561_4_k_cu_a6549bcd_327734cuda3std3__45__cpo5beginE,(_ZN40_INTERNAL_edd87561_4_k_cu_a6549bcd_327734cuda3std3__442_GLOBAL__N__edd87561_4_k_cu_a6549bcd_327736ignoreE - _ZN40_INTERNAL_edd87561_4_k_cu_a6549bcd_327734cuda3std3__45__cpo5beginE)
_ZN40_INTERNAL_edd87561_4_k_cu_a6549bcd_327734cuda3std3__45__cpo5beginE:
	.zero		1
	.type		_ZN40_INTERNAL_edd87561_4_k_cu_a6549bcd_327734cuda3std3__442_GLOBAL__N__edd87561_4_k_cu_a6549bcd_327736ignoreE,@object
	.size		_ZN40_INTERNAL_edd87561_4_k_cu_a6549bcd_327734cuda3std3__442_GLOBAL__N__edd87561_4_k_cu_a6549bcd_327736ignoreE,(_ZN40_INTERNAL_edd87561_4_k_cu_a6549bcd_327734cute7productE - _ZN40_INTERNAL_edd87561_4_k_cu_a6549bcd_327734cuda3std3__442_GLOBAL__N__edd87561_4_k_cu_a6549bcd_327736ignoreE)
_ZN40_INTERNAL_edd87561_4_k_cu_a6549bcd_327734cuda3std3__442_GLOBAL__N__edd87561_4_k_cu_a6549bcd_327736ignoreE:
	.zero		1
	.type		_ZN40_INTERNAL_edd87561_4_k_cu_a6549bcd_327734cute7productE,@object
	.size		_ZN40_INTERNAL_edd87561_4_k_cu_a6549bcd_327734cute7productE,(_ZN40_INTERNAL_edd87561_4_k_cu_a6549bcd_327734cuda3std3__45__cpo3endE - _ZN40_INTERNAL_edd87561_4_k_cu_a6549bcd_327734cute7productE)
_ZN40_INTERNAL_edd87561_4_k_cu_a6549bcd_327734cute7productE:
	.zero		1
	.type		_ZN40_INTERNAL_edd87561_4_k_cu_a6549bcd_327734cuda3std3__45__cpo3endE,@object
	.size		_ZN40_INTERNAL_edd87561_4_k_cu_a6549bcd_327734cuda3std3__45__cpo3endE,(_ZN40_INTERNAL_edd87561_4_k_cu_a6549bcd_327734cuda3std3__419piecewise_constructE - _ZN40_INTERNAL_edd87561_4_k_cu_a6549bcd_327734cuda3std3__45__cpo3endE)
_ZN40_INTERNAL_edd87561_4_k_cu_a6549bcd_327734cuda3std3__45__cpo3endE:
	.zero		1
	.type		_ZN40_INTERNAL_edd87561_4_k_cu_a6549bcd_327734cuda3std3__419piecewise_constructE,@object
	.size		_ZN40_INTERNAL_edd87561_4_k_cu_a6549bcd_327734cuda3std3__419piecewise_constructE,(_ZN40_INTERNAL_edd87561_4_k_cu_a6549bcd_327734cuda3std3__45__cpo4cendE - _ZN40_INTERNAL_edd87561_4_k_cu_a6549bcd_327734cuda3std3__419piecewise_constructE)
_ZN40_INTERNAL_edd87561_4_k_cu_a6549bcd_327734cuda3std3__419piecewise_constructE:
	.zero		1
	.type		_ZN40_INTERNAL_edd87561_4_k_cu_a6549bcd_327734cuda3std3__45__cpo4cendE,@object
	.size		_ZN40_INTERNAL_edd87561_4_k_cu_a6549bcd_327734cuda3std3__45__cpo4cendE,(_ZN40_INTERNAL_edd87561_4_k_cu_a6549bcd_327734cuda3std6ranges3__45__cpo4swapE - _ZN40_INTERNAL_edd87561_4_k_cu_a6549bcd_327734cuda3std3__45__cpo4cendE)
_ZN40_INTERNAL_edd87561_4_k_cu_a6549bcd_327734cuda3std3__45__cpo4cendE:
	.zero		1
	.type		_ZN40_INTERNAL_edd87561_4_k_cu_a6549bcd_327734cuda3std6ranges3__45__cpo4swapE,@object
	.size		_ZN40_INTERNAL_edd87561_4_k_cu_a6549bcd_327734cuda3std6ranges3__45__cpo4swapE,(.L_7 - _ZN40_INTERNAL_edd87561_4_k_cu_a6549bcd_327734cuda3std6ranges3__45__cpo4swapE)
_ZN40_INTERNAL_edd87561_4_k_cu_a6549bcd_327734cuda3std6ranges3__45__cpo4swapE:
	.zero		1
.L_7:


//--------------------- .nv.constant0._ZN7cutlass13device_kernelINS_4gemm6kernel13GemmUniversalIN4cute5tupleIJiiiiEEENS1_10collective13CollectiveMmaINS1_37MainloopSm90TmaGmmaWarpSpecializedFP8ILi14ENS5_IJNS4_1CILi2EEESB_NSA_ILi1EEEEEENS1_35KernelTmaWarpSpecializedCooperativeEEENS5_IJNSA_ILi128EEESG_NSA_ILi64EEEEEENS_12float_e4m3_tENS5_IJlSC_lEEESJ_SK_NS4_8TiledMMAINS4_8MMA_AtomIJNS4_4SM904GMMA31MMA_64x128x32_F32E4M3E4M3_SS_TNILNSO_7ScaleInE1ELSQ_1EEEEEENS4_6LayoutINS5_IJSB_SC_SC_EEENS5_IJSC_NSA_ILi0EEESV_EEEEENS5_IJNS4_10UnderscoreESY_SY_EEEEENS4_23SM90_TMA_LOAD_MULTICASTENS4_14ComposedLayoutINS4_7SwizzleILi2ELi4ELi3EEENS4_18smem_ptr_flag_bitsILi8EEENST_INS5_IJNSA_ILi8EEESH_EEENS5_IJSH_SC_EEEEEEEvNS4_8identityES11_S1B_vS1C_EENS_8epilogue10collective6detail29Sm90TmaWarpSpecializedAdapterINS1F_15DefaultEpilogueISJ_SK_SK_NS1E_6thread17LinearCombinationISJ_Li1EffLNS1J_9ScaleType4KindE0ELNS_15FloatRoundStyleE2ESJ_EENS1_15EpilogueDefaultEEEEEvvEEEEvNT_6ParamsE --------------------------
	.section	.nv.constant0._ZN7cutlass13device_kernelINS_4gemm6kernel13GemmUniversalIN4cute5tupleIJiiiiEEENS1_10collective13CollectiveMmaINS1_37MainloopSm90TmaGmmaWarpSpecializedFP8ILi14ENS5_IJNS4_1CILi2EEESB_NSA_ILi1EEEEEENS1_35KernelTmaWarpSpecializedCooperativeEEENS5_IJNSA_ILi128EEESG_NSA_ILi64EEEEEENS_12float_e4m3_tENS5_IJlSC_lEEESJ_SK_NS4_8TiledMMAINS4_8MMA_AtomIJNS4_4SM904GMMA31MMA_64x128x32_F32E4M3E4M3_SS_TNILNSO_7ScaleInE1ELSQ_1EEEEEENS4_6LayoutINS5_IJSB_SC_SC_EEENS5_IJSC_NSA_ILi0EEESV_EEEEENS5_IJNS4_10UnderscoreESY_SY_EEEEENS4_23SM90_TMA_LOAD_MULTICASTENS4_14ComposedLayoutINS4_7SwizzleILi2ELi4ELi3EEENS4_18smem_ptr_flag_bitsILi8EEENST_INS5_IJNSA_ILi8EEESH_EEENS5_IJSH_SC_EEEEEEEvNS4_8identityES11_S1B_vS1C_EENS_8epilogue10collective6detail29Sm90TmaWarpSpecializedAdapterINS1F_15DefaultEpilogueISJ_SK_SK_NS1E_6thread17LinearCombinationISJ_Li1EffLNS1J_9ScaleType4KindE0ELNS_15FloatRoundStyleE2ESJ_EENS1_15EpilogueDefaultEEEEEvvEEEEvNT_6ParamsE,"a",@progbits
	.sectionflags	@""
	.align	4
.nv.constant0._ZN7cutlass13device_kernelINS_4gemm6kernel13GemmUniversalIN4cute5tupleIJiiiiEEENS1_10collective13CollectiveMmaINS1_37MainloopSm90TmaGmmaWarpSpecializedFP8ILi14ENS5_IJNS4_1CILi2EEESB_NSA_ILi1EEEEEENS1_35KernelTmaWarpSpecializedCooperativeEEENS5_IJNSA_ILi128EEESG_NSA_ILi64EEEEEENS_12float_e4m3_tENS5_IJlSC_lEEESJ_SK_NS4_8TiledMMAINS4_8MMA_AtomIJNS4_4SM904GMMA31MMA_64x128x32_F32E4M3E4M3_SS_TNILNSO_7ScaleInE1ELSQ_1EEEEEENS4_6LayoutINS5_IJSB_SC_SC_EEENS5_IJSC_NSA_ILi0EEESV_EEEEENS5_IJNS4_10UnderscoreESY_SY_EEEEENS4_23SM90_TMA_LOAD_MULTICASTENS4_14ComposedLayoutINS4_7SwizzleILi2ELi4ELi3EEENS4_18smem_ptr_flag_bitsILi8EEENST_INS5_IJNSA_ILi8EEESH_EEENS5_IJSH_SC_EEEEEEEvNS4_8identityES11_S1B_vS1C_EENS_8epilogue10collective6detail29Sm90TmaWarpSpecializedAdapterINS1F_15DefaultEpilogueISJ_SK_SK_NS1E_6thread17LinearCombinationISJ_Li1EffLNS1J_9ScaleType4KindE0ELNS_15FloatRoundStyleE2ESJ_EENS1_15EpilogueDefaultEEEEEvvEEEEvNT_6ParamsE:
	.zero		1664


//--------------------- SYMBOLS --------------------------

	.type		.nv.reservedSmem.offset0,@object
	.size		.nv.reservedSmem.offset0,0x4
